//
// Generated by NVIDIA NVVM Compiler
//
// Compiler Build ID: CL-36424714
// Cuda compilation tools, release 13.0, V13.0.88
// Based on NVVM 20.0.0
//

.version 9.0
.target sm_100
.address_size 64

	// .globl	_Z23depthwise_conv2d_kernelPKfPfiiiiiii

.visible .entry _Z23depthwise_conv2d_kernelPKfPfiiiiiii(
	.param .u64 .ptr .align 1 _Z23depthwise_conv2d_kernelPKfPfiiiiiii_param_0,
	.param .u64 .ptr .align 1 _Z23depthwise_conv2d_kernelPKfPfiiiiiii_param_1,
	.param .u32 _Z23depthwise_conv2d_kernelPKfPfiiiiiii_param_2,
	.param .u32 _Z23depthwise_conv2d_kernelPKfPfiiiiiii_param_3,
	.param .u32 _Z23depthwise_conv2d_kernelPKfPfiiiiiii_param_4,
	.param .u32 _Z23depthwise_conv2d_kernelPKfPfiiiiiii_param_5,
	.param .u32 _Z23depthwise_conv2d_kernelPKfPfiiiiiii_param_6,
	.param .u32 _Z23depthwise_conv2d_kernelPKfPfiiiiiii_param_7,
	.param .u32 _Z23depthwise_conv2d_kernelPKfPfiiiiiii_param_8
)
{
	.reg .pred 	%p<97>;
	.reg .b32 	%r<156>;
	.reg .b32 	%f<84>;
	.reg .b64 	%rd<38>;

	ld.param.u64 	%rd3, [_Z23depthwise_conv2d_kernelPKfPfiiiiiii_param_0];
	ld.param.u32 	%r75, [_Z23depthwise_conv2d_kernelPKfPfiiiiiii_param_3];
	ld.param.u32 	%r76, [_Z23depthwise_conv2d_kernelPKfPfiiiiiii_param_4];
	ld.param.u32 	%r71, [_Z23depthwise_conv2d_kernelPKfPfiiiiiii_param_5];
	ld.param.u32 	%r73, [_Z23depthwise_conv2d_kernelPKfPfiiiiiii_param_7];
	cvta.to.global.u64 	%rd1, %rd3;
	mov.u32 	%r77, %ctaid.x;
	mov.u32 	%r78, %ntid.x;
	mov.u32 	%r79, %tid.x;
	mad.lo.s32 	%r1, %r77, %r78, %r79;
	mov.u32 	%r80, %ctaid.y;
	mov.u32 	%r81, %ntid.y;
	mov.u32 	%r82, %tid.y;
	mad.lo.s32 	%r83, %r80, %r81, %r82;
	mov.u32 	%r84, %ctaid.z;
	mov.u32 	%r85, %ntid.z;
	mov.u32 	%r86, %tid.z;
	mad.lo.s32 	%r3, %r84, %r85, %r86;
	setp.ge.s32 	%p2, %r1, %r71;
	setp.ge.s32 	%p3, %r83, %r76;
	or.pred  	%p4, %p2, %p3;
	setp.ge.s32 	%p5, %r3, %r75;
	or.pred  	%p6, %p5, %p4;
	@%p6 bra 	$L__BB0_45;
	ld.param.u32 	%r138, [_Z23depthwise_conv2d_kernelPKfPfiiiiiii_param_8];
	ld.param.u32 	%r131, [_Z23depthwise_conv2d_kernelPKfPfiiiiiii_param_6];
	neg.s32 	%r4, %r138;
	not.b32 	%r87, %r138;
	add.s32 	%r88, %r131, %r87;
	setp.lt.s32 	%p7, %r88, %r4;
	mov.f32 	%f62, 0f00000000;
	@%p7 bra 	$L__BB0_44;
	ld.param.u32 	%r139, [_Z23depthwise_conv2d_kernelPKfPfiiiiiii_param_8];
	ld.param.u32 	%r132, [_Z23depthwise_conv2d_kernelPKfPfiiiiiii_param_6];
	mul.lo.s32 	%r5, %r76, %r3;
	and.b32  	%r6, %r132, 7;
	add.s32 	%r89, %r83, %r5;
	sub.s32 	%r90, 1, %r139;
	mad.lo.s32 	%r91, %r73, %r90, %r89;
	mad.lo.s32 	%r7, %r71, %r91, %r1;
	mul.lo.s32 	%r92, %r73, %r71;
	shl.b32 	%r8, %r92, 3;
	sub.s32 	%r93, 2, %r139;
	mad.lo.s32 	%r94, %r73, %r93, %r89;
	mad.lo.s32 	%r9, %r71, %r94, %r1;
	sub.s32 	%r95, 3, %r139;
	mad.lo.s32 	%r96, %r73, %r95, %r89;
	mad.lo.s32 	%r10, %r71, %r96, %r1;
	sub.s32 	%r97, 4, %r139;
	mad.lo.s32 	%r98, %r73, %r97, %r89;
	mad.lo.s32 	%r11, %r71, %r98, %r1;
	sub.s32 	%r99, 5, %r139;
	mad.lo.s32 	%r100, %r73, %r99, %r89;
	mad.lo.s32 	%r12, %r71, %r100, %r1;
	sub.s32 	%r101, 6, %r139;
	mad.lo.s32 	%r102, %r73, %r101, %r89;
	mad.lo.s32 	%r13, %r71, %r102, %r1;
	sub.s32 	%r103, 7, %r139;
	mad.lo.s32 	%r104, %r73, %r103, %r89;
	mad.lo.s32 	%r14, %r71, %r104, %r1;
	mul.lo.s32 	%r105, %r139, %r73;
	sub.s32 	%r106, %r89, %r105;
	mad.lo.s32 	%r15, %r71, %r106, %r1;
	sub.s32 	%r16, %r83, %r105;
	mov.f32 	%f62, 0f00000000;
	mov.u32 	%r141, %r4;
$L__BB0_3:
	ld.param.u32 	%r133, [_Z23depthwise_conv2d_kernelPKfPfiiiiiii_param_6];
	add.s32 	%r107, %r133, -1;
	setp.lt.u32 	%p8, %r107, 7;
	mul.lo.s32 	%r18, %r141, %r73;
	add.s32 	%r19, %r18, %r1;
	setp.gt.s32 	%p9, %r19, -1;
	setp.lt.s32 	%p10, %r19, %r71;
	and.pred  	%p1, %p9, %p10;
	mov.u32 	%r153, %r4;
	@%p8 bra 	$L__BB0_22;
	ld.param.u32 	%r134, [_Z23depthwise_conv2d_kernelPKfPfiiiiiii_param_6];
	and.b32  	%r108, %r134, -8;
	neg.s32 	%r151, %r108;
	add.s32 	%r150, %r7, %r18;
	add.s32 	%r149, %r9, %r18;
	add.s32 	%r148, %r10, %r18;
	add.s32 	%r147, %r11, %r18;
	add.s32 	%r146, %r12, %r18;
	add.s32 	%r145, %r13, %r18;
	add.s32 	%r144, %r14, %r18;
	add.s32 	%r143, %r15, %r18;
	mov.u32 	%r142, %r16;
	mov.u32 	%r153, %r4;
$L__BB0_5:
	.pragma "nounroll";
	setp.gt.s32 	%p11, %r142, -1;
	setp.lt.s32 	%p12, %r142, %r76;
	and.pred  	%p13, %p11, %p12;
	and.pred  	%p14, %p1, %p13;
	not.pred 	%p15, %p14;
	@%p15 bra 	$L__BB0_7;
	mul.wide.s32 	%rd4, %r143, 4;
	add.s64 	%rd5, %rd1, %rd4;
	ld.global.f32 	%f43, [%rd5];
	add.f32 	%f62, %f62, %f43;
$L__BB0_7:
	add.s32 	%r40, %r73, %r142;
	setp.gt.s32 	%p16, %r40, -1;
	setp.lt.s32 	%p17, %r40, %r76;
	and.pred  	%p18, %p16, %p17;
	and.pred  	%p19, %p1, %p18;
	not.pred 	%p20, %p19;
	@%p20 bra 	$L__BB0_9;
	mul.wide.s32 	%rd6, %r150, 4;
	add.s64 	%rd7, %rd1, %rd6;
	ld.global.f32 	%f44, [%rd7];
	add.f32 	%f62, %f62, %f44;
$L__BB0_9:
	add.s32 	%r41, %r73, %r40;
	setp.gt.s32 	%p21, %r41, -1;
	setp.lt.s32 	%p22, %r41, %r76;
	and.pred  	%p23, %p21, %p22;
	and.pred  	%p24, %p1, %p23;
	not.pred 	%p25, %p24;
	@%p25 bra 	$L__BB0_11;
	mul.wide.s32 	%rd8, %r149, 4;
	add.s64 	%rd9, %rd1, %rd8;
	ld.global.f32 	%f45, [%rd9];
	add.f32 	%f62, %f62, %f45;
$L__BB0_11:
	add.s32 	%r42, %r73, %r41;
	setp.gt.s32 	%p26, %r42, -1;
	setp.lt.s32 	%p27, %r42, %r76;
	and.pred  	%p28, %p26, %p27;
	and.pred  	%p29, %p1, %p28;
	not.pred 	%p30, %p29;
	@%p30 bra 	$L__BB0_13;
	mul.wide.s32 	%rd10, %r148, 4;
	add.s64 	%rd11, %rd1, %rd10;
	ld.global.f32 	%f46, [%rd11];
	add.f32 	%f62, %f62, %f46;
$L__BB0_13:
	add.s32 	%r43, %r73, %r42;
	setp.gt.s32 	%p31, %r43, -1;
	setp.lt.s32 	%p32, %r43, %r76;
	and.pred  	%p33, %p31, %p32;
	and.pred  	%p34, %p1, %p33;
	not.pred 	%p35, %p34;
	@%p35 bra 	$L__BB0_15;
	mul.wide.s32 	%rd12, %r147, 4;
	add.s64 	%rd13, %rd1, %rd12;
	ld.global.f32 	%f47, [%rd13];
	add.f32 	%f62, %f62, %f47;
$L__BB0_15:
	add.s32 	%r44, %r73, %r43;
	setp.gt.s32 	%p36, %r44, -1;
	setp.lt.s32 	%p37, %r44, %r76;
	and.pred  	%p38, %p36, %p37;
	and.pred  	%p39, %p1, %p38;
	not.pred 	%p40, %p39;
	@%p40 bra 	$L__BB0_17;
	mul.wide.s32 	%rd14, %r146, 4;
	add.s64 	%rd15, %rd1, %rd14;
	ld.global.f32 	%f48, [%rd15];
	add.f32 	%f62, %f62, %f48;
$L__BB0_17:
	add.s32 	%r45, %r73, %r44;
	setp.gt.s32 	%p41, %r45, -1;
	setp.lt.s32 	%p42, %r45, %r76;
	and.pred  	%p43, %p41, %p42;
	and.pred  	%p44, %p1, %p43;
	not.pred 	%p45, %p44;
	@%p45 bra 	$L__BB0_19;
	mul.wide.s32 	%rd16, %r145, 4;
	add.s64 	%rd17, %rd1, %rd16;
	ld.global.f32 	%f49, [%rd17];
	add.f32 	%f62, %f62, %f49;
$L__BB0_19:
	add.s32 	%r109, %r73, %r45;
	setp.gt.s32 	%p46, %r109, -1;
	setp.lt.s32 	%p47, %r109, %r76;
	and.pred  	%p48, %p46, %p47;
	and.pred  	%p49, %p1, %p48;
	not.pred 	%p50, %p49;
	@%p50 bra 	$L__BB0_21;
	mul.wide.s32 	%rd18, %r144, 4;
	add.s64 	%rd19, %rd1, %rd18;
	ld.global.f32 	%f50, [%rd19];
	add.f32 	%f62, %f62, %f50;
$L__BB0_21:
	add.s32 	%r153, %r153, 8;
	add.s32 	%r151, %r151, 8;
	add.s32 	%r150, %r150, %r8;
	add.s32 	%r149, %r149, %r8;
	add.s32 	%r148, %r148, %r8;
	add.s32 	%r147, %r147, %r8;
	add.s32 	%r146, %r146, %r8;
	add.s32 	%r145, %r145, %r8;
	add.s32 	%r144, %r144, %r8;
	add.s32 	%r143, %r143, %r8;
	shl.b32 	%r110, %r73, 3;
	add.s32 	%r142, %r142, %r110;
	setp.ne.s32 	%p51, %r151, 0;
	@%p51 bra 	$L__BB0_5;
$L__BB0_22:
	setp.eq.s32 	%p52, %r6, 0;
	@%p52 bra 	$L__BB0_43;
	add.s32 	%r111, %r6, -1;
	setp.lt.u32 	%p53, %r111, 3;
	@%p53 bra 	$L__BB0_33;
	mad.lo.s32 	%r58, %r153, %r73, %r83;
	setp.gt.s32 	%p54, %r58, -1;
	setp.lt.s32 	%p55, %r58, %r76;
	and.pred  	%p56, %p54, %p55;
	and.pred  	%p58, %p1, %p56;
	not.pred 	%p59, %p58;
	@%p59 bra 	$L__BB0_26;
	add.s32 	%r112, %r58, %r5;
	mad.lo.s32 	%r113, %r112, %r71, %r19;
	mul.wide.s32 	%rd20, %r113, 4;
	add.s64 	%rd21, %rd1, %rd20;
	ld.global.f32 	%f52, [%rd21];
	add.f32 	%f62, %f62, %f52;
$L__BB0_26:
	add.s32 	%r59, %r58, %r73;
	setp.gt.s32 	%p60, %r59, -1;
	setp.lt.s32 	%p61, %r59, %r76;
	and.pred  	%p62, %p60, %p61;
	and.pred  	%p63, %p1, %p62;
	not.pred 	%p64, %p63;
	@%p64 bra 	$L__BB0_28;
	add.s32 	%r114, %r59, %r5;
	mad.lo.s32 	%r115, %r114, %r71, %r19;
	mul.wide.s32 	%rd22, %r115, 4;
	add.s64 	%rd23, %rd1, %rd22;
	ld.global.f32 	%f53, [%rd23];
	add.f32 	%f62, %f62, %f53;
$L__BB0_28:
	add.s32 	%r60, %r59, %r73;
	setp.gt.s32 	%p65, %r60, -1;
	setp.lt.s32 	%p66, %r60, %r76;
	and.pred  	%p67, %p65, %p66;
	and.pred  	%p68, %p1, %p67;
	not.pred 	%p69, %p68;
	@%p69 bra 	$L__BB0_30;
	add.s32 	%r116, %r60, %r5;
	mad.lo.s32 	%r117, %r116, %r71, %r19;
	mul.wide.s32 	%rd24, %r117, 4;
	add.s64 	%rd25, %rd1, %rd24;
	ld.global.f32 	%f54, [%rd25];
	add.f32 	%f62, %f62, %f54;
$L__BB0_30:
	add.s32 	%r61, %r60, %r73;
	setp.gt.s32 	%p70, %r61, -1;
	setp.lt.s32 	%p71, %r61, %r76;
	and.pred  	%p72, %p70, %p71;
	and.pred  	%p73, %p1, %p72;
	not.pred 	%p74, %p73;
	@%p74 bra 	$L__BB0_32;
	add.s32 	%r118, %r61, %r5;
	mad.lo.s32 	%r119, %r118, %r71, %r19;
	mul.wide.s32 	%rd26, %r119, 4;
	add.s64 	%rd27, %rd1, %rd26;
	ld.global.f32 	%f55, [%rd27];
	add.f32 	%f62, %f62, %f55;
$L__BB0_32:
	add.s32 	%r153, %r153, 4;
$L__BB0_33:
	ld.param.u32 	%r135, [_Z23depthwise_conv2d_kernelPKfPfiiiiiii_param_6];
	and.b32  	%r120, %r135, 3;
	setp.eq.s32 	%p75, %r120, 0;
	@%p75 bra 	$L__BB0_43;
	setp.eq.s32 	%p76, %r120, 1;
	@%p76 bra 	$L__BB0_40;
	mad.lo.s32 	%r64, %r153, %r73, %r83;
	setp.gt.s32 	%p77, %r64, -1;
	setp.lt.s32 	%p78, %r64, %r76;
	and.pred  	%p79, %p77, %p78;
	and.pred  	%p81, %p1, %p79;
	not.pred 	%p82, %p81;
	@%p82 bra 	$L__BB0_37;
	add.s32 	%r121, %r64, %r5;
	mad.lo.s32 	%r122, %r121, %r71, %r19;
	mul.wide.s32 	%rd28, %r122, 4;
	add.s64 	%rd29, %rd1, %rd28;
	ld.global.f32 	%f57, [%rd29];
	add.f32 	%f62, %f62, %f57;
$L__BB0_37:
	add.s32 	%r65, %r64, %r73;
	setp.gt.s32 	%p83, %r65, -1;
	setp.lt.s32 	%p84, %r65, %r76;
	and.pred  	%p85, %p83, %p84;
	and.pred  	%p86, %p1, %p85;
	not.pred 	%p87, %p86;
	@%p87 bra 	$L__BB0_39;
	add.s32 	%r123, %r65, %r5;
	mad.lo.s32 	%r124, %r123, %r71, %r19;
	mul.wide.s32 	%rd30, %r124, 4;
	add.s64 	%rd31, %rd1, %rd30;
	ld.global.f32 	%f58, [%rd31];
	add.f32 	%f62, %f62, %f58;
$L__BB0_39:
	add.s32 	%r153, %r153, 2;
$L__BB0_40:
	ld.param.u32 	%r136, [_Z23depthwise_conv2d_kernelPKfPfiiiiiii_param_6];
	and.b32  	%r125, %r136, 1;
	setp.eq.b32 	%p88, %r125, 1;
	not.pred 	%p89, %p88;
	@%p89 bra 	$L__BB0_43;
	mad.lo.s32 	%r68, %r153, %r73, %r83;
	setp.gt.s32 	%p90, %r68, -1;
	setp.lt.s32 	%p91, %r68, %r76;
	and.pred  	%p92, %p90, %p91;
	and.pred  	%p94, %p1, %p92;
	not.pred 	%p95, %p94;
	@%p95 bra 	$L__BB0_43;
	add.s32 	%r126, %r68, %r5;
	mad.lo.s32 	%r127, %r126, %r71, %r19;
	mul.wide.s32 	%rd32, %r127, 4;
	add.s64 	%rd33, %rd1, %rd32;
	ld.global.f32 	%f59, [%rd33];
	add.f32 	%f62, %f62, %f59;
$L__BB0_43:
	ld.param.u32 	%r140, [_Z23depthwise_conv2d_kernelPKfPfiiiiiii_param_8];
	ld.param.u32 	%r137, [_Z23depthwise_conv2d_kernelPKfPfiiiiiii_param_6];
	add.s32 	%r141, %r141, 1;
	sub.s32 	%r128, %r137, %r140;
	setp.ne.s32 	%p96, %r141, %r128;
	@%p96 bra 	$L__BB0_3;
$L__BB0_44:
	ld.param.u64 	%rd37, [_Z23depthwise_conv2d_kernelPKfPfiiiiiii_param_1];
	mad.lo.s32 	%r129, %r76, %r3, %r83;
	mad.lo.s32 	%r130, %r129, %r71, %r1;
	cvta.to.global.u64 	%rd34, %rd37;
	mul.wide.s32 	%rd35, %r130, 4;
	add.s64 	%rd36, %rd34, %rd35;
	st.global.f32 	[%rd36], %f62;
$L__BB0_45:
	ret;

}
	// .globl	_Z17log_filter_kernelPKfPfiiii
.visible .entry _Z17log_filter_kernelPKfPfiiii(
	.param .u64 .ptr .align 1 _Z17log_filter_kernelPKfPfiiii_param_0,
	.param .u64 .ptr .align 1 _Z17log_filter_kernelPKfPfiiii_param_1,
	.param .u32 _Z17log_filter_kernelPKfPfiiii_param_2,
	.param .u32 _Z17log_filter_kernelPKfPfiiii_param_3,
	.param .u32 _Z17log_filter_kernelPKfPfiiii_param_4,
	.param .u32 _Z17log_filter_kernelPKfPfiiii_param_5
)
{
	.reg .pred 	%p<6>;
	.reg .b32 	%r<22>;
	.reg .b32 	%f<14>;
	.reg .b64 	%rd<8>;

	ld.param.u64 	%rd1, [_Z17log_filter_kernelPKfPfiiii_param_0];
	ld.param.u64 	%rd2, [_Z17log_filter_kernelPKfPfiiii_param_1];
	ld.param.u32 	%r6, [_Z17log_filter_kernelPKfPfiiii_param_3];
	ld.param.u32 	%r7, [_Z17log_filter_kernelPKfPfiiii_param_4];
	ld.param.u32 	%r5, [_Z17log_filter_kernelPKfPfiiii_param_5];
	mov.u32 	%r8, %ctaid.x;
	mov.u32 	%r9, %ntid.x;
	mov.u32 	%r10, %tid.x;
	mad.lo.s32 	%r1, %r8, %r9, %r10;
	mov.u32 	%r11, %ctaid.y;
	mov.u32 	%r12, %ntid.y;
	mov.u32 	%r13, %tid.y;
	mad.lo.s32 	%r14, %r11, %r12, %r13;
	mov.u32 	%r15, %ctaid.z;
	mov.u32 	%r16, %ntid.z;
	mov.u32 	%r17, %tid.z;
	mad.lo.s32 	%r3, %r15, %r16, %r17;
	setp.ge.s32 	%p1, %r1, %r5;
	setp.ge.s32 	%p2, %r14, %r7;
	or.pred  	%p3, %p1, %p2;
	setp.ge.s32 	%p4, %r3, %r6;
	or.pred  	%p5, %p4, %p3;
	@%p5 bra 	$L__BB1_2;
	cvta.to.global.u64 	%rd3, %rd1;
	cvta.to.global.u64 	%rd4, %rd2;
	mad.lo.s32 	%r18, %r7, %r3, %r14;
	mad.lo.s32 	%r19, %r18, %r5, %r1;
	mul.wide.s32 	%rd5, %r19, 4;
	add.s64 	%rd6, %rd3, %rd5;
	ld.global.f32 	%f1, [%rd6];
	fma.rn.f32 	%f2, %f1, 0f3BBB989D, 0f3F000000;
	cvt.sat.f32.f32 	%f3, %f2;
	mov.f32 	%f4, 0f4B400001;
	mov.f32 	%f5, 0f437C0000;
	fma.rm.f32 	%f6, %f3, %f5, %f4;
	add.f32 	%f7, %f6, 0fCB40007F;
	neg.f32 	%f8, %f7;
	fma.rn.f32 	%f9, %f1, 0f3FB8AA3B, %f8;
	fma.rn.f32 	%f10, %f1, 0f32A57060, %f9;
	mov.b32 	%r20, %f6;
	shl.b32 	%r21, %r20, 23;
	mov.b32 	%f11, %r21;
	ex2.approx.ftz.f32 	%f12, %f10;
	fma.rn.f32 	%f13, %f12, %f11, 0fB58637BD;
	add.s64 	%rd7, %rd4, %rd5;
	st.global.f32 	[%rd7], %f13;
$L__BB1_2:
	ret;

}


// ===== COMPILED SASS (sm_100) =====

	.target	sm_100

	.elftype	@"ET_EXEC"


//--------------------- .note.nv.tkinfo           --------------------------
	.section	.note.nv.tkinfo,"",@"SHT_NOTE"
	.sectionflags	@"SHF_NOTE_NV_TKINFO"
	.tkinfo
        /*0018*/ 	.word	0x00000002
        /*0030*/ 	.string	""
        /*0030*/ 	.string	"ptxas"
        /*0030*/ 	.string	"Cuda compilation tools, release 13.0, V13.0.88"
        /*0030*/ 	.string	"Build cuda_13.0.r13.0/compiler.36424714_0"
        /*0030*/ 	.string	"-arch sm_100 -m 64 "



//--------------------- .note.nv.cuinfo           --------------------------
	.section	.note.nv.cuinfo,"",@"SHT_NOTE"
	.sectionflags	@"SHF_NOTE_NV_CUINFO"
        /*0018*/ 	.short	0x0002
        /*001a*/ 	.short	0x0064
        /*001c*/ 	.short	0x0082
	.zero		2


//--------------------- .nv.info                  --------------------------
	.section	.nv.info,"",@"SHT_CUDA_INFO"
	.align	4


	//----- nvinfo : EIATTR_REGCOUNT
	.align		4
        /*0000*/ 	.byte	0x04, 0x2f
        /*0002*/ 	.short	(.L_1 - .L_0)
	.align		4
.L_0:
        /*0004*/ 	.word	index@(_Z23depthwise_conv2d_kernelPKfPfiiiiiii)
        /*0008*/ 	.word	0x00000028


	//----- nvinfo : EIATTR_FRAME_SIZE
	.align		4
.L_1:
        /*000c*/ 	.byte	0x04, 0x11
        /*000e*/ 	.short	(.L_3 - .L_2)
	.align		4
.L_2:
        /*0010*/ 	.word	index@(_Z23depthwise_conv2d_kernelPKfPfiiiiiii)
        /*0014*/ 	.word	0x00000000


	//----- nvinfo : EIATTR_REGCOUNT
	.align		4
.L_3:
        /*0018*/ 	.byte	0x04, 0x2f
        /*001a*/ 	.short	(.L_5 - .L_4)
	.align		4
.L_4:
        /*001c*/ 	.word	index@(_Z17log_filter_kernelPKfPfiiii)
        /*0020*/ 	.word	0x0000000c


	//----- nvinfo : EIATTR_FRAME_SIZE
	.align		4
.L_5:
        /*0024*/ 	.byte	0x04, 0x11
        /*0026*/ 	.short	(.L_7 - .L_6)
	.align		4
.L_6:
        /*0028*/ 	.word	index@(_Z17log_filter_kernelPKfPfiiii)
        /*002c*/ 	.word	0x00000000


	//----- nvinfo : EIATTR_MIN_STACK_SIZE
	.align		4
.L_7:
        /*0030*/ 	.byte	0x04, 0x12
        /*0032*/ 	.short	(.L_9 - .L_8)
	.align		4
.L_8:
        /*0034*/ 	.word	index@(_Z17log_filter_kernelPKfPfiiii)
        /*0038*/ 	.word	0x00000000


	//----- nvinfo : EIATTR_MIN_STACK_SIZE
	.align		4
.L_9:
        /*003c*/ 	.byte	0x04, 0x12
        /*003e*/ 	.short	(.L_11 - .L_10)
	.align		4
.L_10:
        /*0040*/ 	.word	index@(_Z23depthwise_conv2d_kernelPKfPfiiiiiii)
        /*0044*/ 	.word	0x00000000
.L_11:


//--------------------- .nv.compat                --------------------------
	.section	.nv.compat,"",@"SHT_CUDA_COMPAT_INFO"
	.align	4
        /*0000*/ 	.byte	0x02, 0x09, 0x00, 0x00, 0x02, 0x02, 0x01, 0x00, 0x02, 0x05, 0x05, 0x00, 0x03, 0x07, 0x01, 0x01
        /*0010*/ 	.byte	0x02, 0x03, 0x00, 0x00, 0x02, 0x06, 0x01, 0x00, 0x04, 0x0b, 0x08, 0x00, 0x09, 0x00, 0x00, 0x00
        /*0020*/ 	.byte	0x00, 0x00, 0x00, 0x00


//--------------------- .nv.info._Z17log_filter_kernelPKfPfiiii --------------------------
	.section	.nv.info._Z17log_filter_kernelPKfPfiiii,"",@"SHT_CUDA_INFO"
	.sectionflags	@""
	.align	4


	//----- nvinfo : EIATTR_CUDA_API_VERSION
	.align		4
        /*0000*/ 	.byte	0x04, 0x37
        /*0002*/ 	.short	(.L_13 - .L_12)
.L_12:
        /*0004*/ 	.word	0x00000082


	//----- nvinfo : EIATTR_KPARAM_INFO
	.align		4
.L_13:
        /*0008*/ 	.byte	0x04, 0x17
        /*000a*/ 	.short	(.L_15 - .L_14)
.L_14:
        /*000c*/ 	.word	0x00000000
        /*0010*/ 	.short	0x0005
        /*0012*/ 	.short	0x001c
        /*0014*/ 	.byte	0x00, 0xf0, 0x11, 0x00


	//----- nvinfo : EIATTR_KPARAM_INFO
	.align		4
.L_15:
        /*0018*/ 	.byte	0x04, 0x17
        /*001a*/ 	.short	(.L_17 - .L_16)
.L_16:
        /*001c*/ 	.word	0x00000000
        /*0020*/ 	.short	0x0004
        /*0022*/ 	.short	0x0018
        /*0024*/ 	.byte	0x00, 0xf0, 0x11, 0x00


	//----- nvinfo : EIATTR_KPARAM_INFO
	.align		4
.L_17:
        /*0028*/ 	.byte	0x04, 0x17
        /*002a*/ 	.short	(.L_19 - .L_18)
.L_18:
        /*002c*/ 	.word	0x00000000
        /*0030*/ 	.short	0x0003
        /*0032*/ 	.short	0x0014
        /*0034*/ 	.byte	0x00, 0xf0, 0x11, 0x00


	//----- nvinfo : EIATTR_KPARAM_INFO
	.align		4
.L_19:
        /*0038*/ 	.byte	0x04, 0x17
        /*003a*/ 	.short	(.L_21 - .L_20)
.L_20:
        /*003c*/ 	.word	0x00000000
        /*0040*/ 	.short	0x0002
        /*0042*/ 	.short	0x0010
        /*0044*/ 	.byte	0x00, 0xf0, 0x11, 0x00


	//----- nvinfo : EIATTR_KPARAM_INFO
	.align		4
.L_21:
        /*0048*/ 	.byte	0x04, 0x17
        /*004a*/ 	.short	(.L_23 - .L_22)
.L_22:
        /*004c*/ 	.word	0x00000000
        /*0050*/ 	.short	0x0001
        /*0052*/ 	.short	0x0008
        /*0054*/ 	.byte	0x00, 0xf5, 0x21, 0x00


	//----- nvinfo : EIATTR_KPARAM_INFO
	.align		4
.L_23:
        /*0058*/ 	.byte	0x04, 0x17
        /*005a*/ 	.short	(.L_25 - .L_24)
.L_24:
        /*005c*/ 	.word	0x00000000
        /*0060*/ 	.short	0x0000
        /*0062*/ 	.short	0x0000
        /*0064*/ 	.byte	0x00, 0xf5, 0x21, 0x00


	//----- nvinfo : EIATTR_SPARSE_MMA_MASK
	.align		4
.L_25:
        /*0068*/ 	.byte	0x03, 0x50
        /*006a*/ 	.short	0x0000


	//----- nvinfo : EIATTR_MAXREG_COUNT
	.align		4
        /*006c*/ 	.byte	0x03, 0x1b
        /*006e*/ 	.short	0x00ff


	//----- nvinfo : EIATTR_MERCURY_ISA_VERSION
	.align		4
        /*0070*/ 	.byte	0x03, 0x5f
        /*0072*/ 	.short	0x0101


	//----- nvinfo : EIATTR_VRC_CTA_INIT_COUNT
	.align		4
        /*0074*/ 	.byte	0x02, 0x4a
	.zero		1
	.zero		1


	//----- nvinfo : EIATTR_EXIT_INSTR_OFFSETS
	.align		4
        /*0078*/ 	.byte	0x04, 0x1c
        /*007a*/ 	.short	(.L_27 - .L_26)


	//   ....[0]....
.L_26:
        /*007c*/ 	.word	0x00000120


	//   ....[1]....
        /*0080*/ 	.word	0x00000260


	//----- nvinfo : EIATTR_CBANK_PARAM_SIZE
	.align		4
.L_27:
        /*0084*/ 	.byte	0x03, 0x19
        /*0086*/ 	.short	0x0020


	//----- nvinfo : EIATTR_PARAM_CBANK
	.align		4
        /*0088*/ 	.byte	0x04, 0x0a
        /*008a*/ 	.short	(.L_29 - .L_28)
	.align		4
.L_28:
        /*008c*/ 	.word	index@(.nv.constant0._Z17log_filter_kernelPKfPfiiii)
        /*0090*/ 	.short	0x0380
        /*0092*/ 	.short	0x0020


	//----- nvinfo : EIATTR_SW_WAR
	.align		4
.L_29:
        /*0094*/ 	.byte	0x04, 0x36
        /*0096*/ 	.short	(.L_31 - .L_30)
.L_30:
        /*0098*/ 	.word	0x00000008
.L_31:


//--------------------- .nv.info._Z23depthwise_conv2d_kernelPKfPfiiiiiii --------------------------
	.section	.nv.info._Z23depthwise_conv2d_kernelPKfPfiiiiiii,"",@"SHT_CUDA_INFO"
	.sectionflags	@""
	.align	4


	//----- nvinfo : EIATTR_CUDA_API_VERSION
	.align		4
        /*0000*/ 	.byte	0x04, 0x37
        /*0002*/ 	.short	(.L_33 - .L_32)
.L_32:
        /*0004*/ 	.word	0x00000082


	//----- nvinfo : EIATTR_KPARAM_INFO
	.align		4
.L_33:
        /*0008*/ 	.byte	0x04, 0x17
        /*000a*/ 	.short	(.L_35 - .L_34)
.L_34:
        /*000c*/ 	.word	0x00000000
        /*0010*/ 	.short	0x0008
        /*0012*/ 	.short	0x0028
        /*0014*/ 	.byte	0x00, 0xf0, 0x11, 0x00


	//----- nvinfo : EIATTR_KPARAM_INFO
	.align		4
.L_35:
        /*0018*/ 	.byte	0x04, 0x17
        /*001a*/ 	.short	(.L_37 - .L_36)
.L_36:
        /*001c*/ 	.word	0x00000000
        /*0020*/ 	.short	0x0007
        /*0022*/ 	.short	0x0024
        /*0024*/ 	.byte	0x00, 0xf0, 0x11, 0x00


	//----- nvinfo : EIATTR_KPARAM_INFO
	.align		4
.L_37:
        /*0028*/ 	.byte	0x04, 0x17
        /*002a*/ 	.short	(.L_39 - .L_38)
.L_38:
        /*002c*/ 	.word	0x00000000
        /*0030*/ 	.short	0x0006
        /*0032*/ 	.short	0x0020
        /*0034*/ 	.byte	0x00, 0xf0, 0x11, 0x00


	//----- nvinfo : EIATTR_KPARAM_INFO
	.align		4
.L_39:
        /*0038*/ 	.byte	0x04, 0x17
        /*003a*/ 	.short	(.L_41 - .L_40)
.L_40:
        /*003c*/ 	.word	0x00000000
        /*0040*/ 	.short	0x0005
        /*0042*/ 	.short	0x001c
        /*0044*/ 	.byte	0x00, 0xf0, 0x11, 0x00


	//----- nvinfo : EIATTR_KPARAM_INFO
	.align		4
.L_41:
        /*0048*/ 	.byte	0x04, 0x17
        /*004a*/ 	.short	(.L_43 - .L_42)
.L_42:
        /*004c*/ 	.word	0x00000000
        /*0050*/ 	.short	0x0004
        /*0052*/ 	.short	0x0018
        /*0054*/ 	.byte	0x00, 0xf0, 0x11, 0x00


	//----- nvinfo : EIATTR_KPARAM_INFO
	.align		4
.L_43:
        /*0058*/ 	.byte	0x04, 0x17
        /*005a*/ 	.short	(.L_45 - .L_44)
.L_44:
        /*005c*/ 	.word	0x00000000
        /*0060*/ 	.short	0x0003
        /*0062*/ 	.short	0x0014
        /*0064*/ 	.byte	0x00, 0xf0, 0x11, 0x00


	//----- nvinfo : EIATTR_KPARAM_INFO
	.align		4
.L_45:
        /*0068*/ 	.byte	0x04, 0x17
        /*006a*/ 	.short	(.L_47 - .L_46)
.L_46:
        /*006c*/ 	.word	0x00000000
        /*0070*/ 	.short	0x0002
        /*0072*/ 	.short	0x0010
        /*0074*/ 	.byte	0x00, 0xf0, 0x11, 0x00


	//----- nvinfo : EIATTR_KPARAM_INFO
	.align		4
.L_47:
        /*0078*/ 	.byte	0x04, 0x17
        /*007a*/ 	.short	(.L_49 - .L_48)
.L_48:
        /*007c*/ 	.word	0x00000000
        /*0080*/ 	.short	0x0001
        /*0082*/ 	.short	0x0008
        /*0084*/ 	.byte	0x00, 0xf5, 0x21, 0x00


	//----- nvinfo : EIATTR_KPARAM_INFO
	.align		4
.L_49:
        /*0088*/ 	.byte	0x04, 0x17
        /*008a*/ 	.short	(.L_51 - .L_50)
.L_50:
        /*008c*/ 	.word	0x00000000
        /*0090*/ 	.short	0x0000
        /*0092*/ 	.short	0x0000
        /*0094*/ 	.byte	0x00, 0xf5, 0x21, 0x00


	//----- nvinfo : EIATTR_SPARSE_MMA_MASK
	.align		4
.L_51:
        /*0098*/ 	.byte	0x03, 0x50
        /*009a*/ 	.short	0x0000


	//----- nvinfo : EIATTR_MAXREG_COUNT
	.align		4
        /*009c*/ 	.byte	0x03, 0x1b
        /*009e*/ 	.short	0x00ff


	//----- nvinfo : EIATTR_MERCURY_ISA_VERSION
	.align		4
        /*00a0*/ 	.byte	0x03, 0x5f
        /*00a2*/ 	.short	0x0101


	//----- nvinfo : EIATTR_VRC_CTA_INIT_COUNT
	.align		4
        /*00a4*/ 	.byte	0x02, 0x4a
	.zero		1
	.zero		1


	//----- nvinfo : EIATTR_EXIT_INSTR_OFFSETS
	.align		4
        /*00a8*/ 	.byte	0x04, 0x1c
        /*00aa*/ 	.short	(.L_53 - .L_52)


	//   ....[0]....
.L_52:
        /*00ac*/ 	.word	0x00000120


	//   ....[1]....
        /*00b0*/ 	.word	0x000010c0


	//----- nvinfo : EIATTR_CRS_STACK_SIZE
	.align		4
.L_53:
        /*00b4*/ 	.byte	0x04, 0x1e
        /*00b6*/ 	.short	(.L_55 - .L_54)
.L_54:
        /*00b8*/ 	.word	0x00000000


	//----- nvinfo : EIATTR_CBANK_PARAM_SIZE
	.align		4
.L_55:
        /*00bc*/ 	.byte	0x03, 0x19
        /*00be*/ 	.short	0x002c


	//----- nvinfo : EIATTR_PARAM_CBANK
	.align		4
        /*00c0*/ 	.byte	0x04, 0x0a
        /*00c2*/ 	.short	(.L_57 - .L_56)
	.align		4
.L_56:
        /*00c4*/ 	.word	index@(.nv.constant0._Z23depthwise_conv2d_kernelPKfPfiiiiiii)
        /*00c8*/ 	.short	0x0380
        /*00ca*/ 	.short	0x002c


	//----- nvinfo : EIATTR_SW_WAR
	.align		4
.L_57:
        /*00cc*/ 	.byte	0x04, 0x36
        /*00ce*/ 	.short	(.L_59 - .L_58)
.L_58:
        /*00d0*/ 	.word	0x00000008
.L_59:


//--------------------- .nv.callgraph             --------------------------
	.section	.nv.callgraph,"",@"SHT_CUDA_CALLGRAPH"
	.align	4
	.sectionentsize	8
	.align		4
        /*0000*/ 	.word	0x00000000
	.align		4
        /*0004*/ 	.word	0xffffffff
	.align		4
        /*0008*/ 	.word	0x00000000
	.align		4
        /*000c*/ 	.word	0xfffffffe
	.align		4
        /*0010*/ 	.word	0x00000000
	.align		4
        /*0014*/ 	.word	0xfffffffd
	.align		4
        /*0018*/ 	.word	0x00000000
	.align		4
        /*001c*/ 	.word	0xfffffffc


//--------------------- .text._Z17log_filter_kernelPKfPfiiii --------------------------
	.section	.text._Z17log_filter_kernelPKfPfiiii,"ax",@progbits
	.align	128
        .global         _Z17log_filter_kernelPKfPfiiii
        .type           _Z17log_filter_kernelPKfPfiiii,@function
        .size           _Z17log_filter_kernelPKfPfiiii,(.L_x_10 - _Z17log_filter_kernelPKfPfiiii)
        .other          _Z17log_filter_kernelPKfPfiiii,@"STO_CUDA_ENTRY STV_DEFAULT"
_Z17log_filter_kernelPKfPfiiii:
.text._Z17log_filter_kernelPKfPfiiii:
[----:B------:R-:W-:Y:S01]  /*0000*/  LDC R1, c[0x0][0x37c] ;  /* 0x0000df00ff017b82 */ /* 0x000fe20000000800 */
[----:B------:R-:W0:Y:S07]  /*0010*/  S2R R5, SR_TID.Y ;  /* 0x0000000000057919 */ /* 0x000e2e0000002200 */
[----:B------:R-:W1:Y:S01]  /*0020*/  LDC R0, c[0x0][0x360] ;  /* 0x0000d800ff007b82 */ /* 0x000e620000000800 */
[----:B------:R-:W2:Y:S01]  /*0030*/  LDCU.64 UR8, c[0x0][0x398] ;  /* 0x00007300ff0877ac */ /* 0x000ea20008000a00 */
[----:B------:R-:W1:Y:S01]  /*0040*/  S2R R3, SR_TID.X ;  /* 0x0000000000037919 */ /* 0x000e620000002100 */
[----:B------:R-:W3:Y:S01]  /*0050*/  LDCU UR7, c[0x0][0x394] ;  /* 0x00007280ff0777ac */ /* 0x000ee20008000800 */
[----:B------:R-:W4:Y:S04]  /*0060*/  S2R R7, SR_TID.Z ;  /* 0x0000000000077919 */ /* 0x000f280000002300 */
[----:B------:R-:W0:Y:S08]  /*0070*/  S2UR UR5, SR_CTAID.Y ;  /* 0x00000000000579c3 */ /* 0x000e300000002600 */
[----:B------:R-:W0:Y:S08]  /*0080*/  LDC R4, c[0x0][0x364] ;  /* 0x0000d900ff047b82 */ /* 0x000e300000000800 */
[----:B------:R-:W1:Y:S08]  /*0090*/  S2UR UR4, SR_CTAID.X ;  /* 0x00000000000479c3 */ /* 0x000e700000002500 */
[----:B------:R-:W4:Y:S08]  /*00a0*/  S2UR UR6, SR_CTAID.Z ;  /* 0x00000000000679c3 */ /* 0x000f300000002700 */
[----:B------:R-:W4:Y:S01]  /*00b0*/  LDC R2, c[0x0][0x368] ;  /* 0x0000da00ff027b82 */ /* 0x000f220000000800 */
[----:B0-----:R-:W-:-:S05]  /*00c0*/  IMAD R4, R4, UR5, R5 ;  /* 0x0000000504047c24 */ /* 0x001fca000f8e0205 */
[----:B--2---:R-:W-:Y:S01]  /*00d0*/  ISETP.GE.AND P0, PT, R4, UR8, PT ;  /* 0x0000000804007c0c */ /* 0x004fe2000bf06270 */
[----:B-1----:R-:W-:-:S05]  /*00e0*/  IMAD R0, R0, UR4, R3 ;  /* 0x0000000400007c24 */ /* 0x002fca000f8e0203 */
[----:B------:R-:W-:Y:S01]  /*00f0*/  ISETP.GE.OR P0, PT, R0, UR9, P0 ;  /* 0x0000000900007c0c */ /* 0x000fe20008706670 */
[----:B----4-:R-:W-:-:S05]  /*0100*/  IMAD R5, R2, UR6, R7 ;  /* 0x0000000602057c24 */ /* 0x010fca000f8e0207 */
[----:B---3--:R-:W-:-:S13]  /*0110*/  ISETP.GE.OR P0, PT, R5, UR7, P0 ;  /* 0x0000000705007c0c */ /* 0x008fda0008706670 */
[----:B------:R-:W-:Y:S05]  /*0120*/  @P0 EXIT ;  /* 0x000000000000094d */ /* 0x000fea0003800000 */
[----:B------:R-:W0:Y:S01]  /*0130*/  LDC.64 R2, c[0x0][0x380] ;  /* 0x0000e000ff027b82 */ /* 0x000e220000000a00 */
[----:B------:R-:W1:Y:S01]  /*0140*/  LDCU.64 UR4, c[0x0][0x358] ;  /* 0x00006b00ff0477ac */ /* 0x000e620008000a00 */
[----:B------:R-:W-:-:S04]  /*0150*/  IMAD R5, R5, UR8, R4 ;  /* 0x0000000805057c24 */ /* 0x000fc8000f8e0204 */
[----:B------:R-:W-:-:S04]  /*0160*/  IMAD R7, R5, UR9, R0 ;  /* 0x0000000905077c24 */ /* 0x000fc8000f8e0200 */
[----:B0-----:R-:W-:-:S06]  /*0170*/  IMAD.WIDE R2, R7, 0x4, R2 ;  /* 0x0000000407027825 */ /* 0x001fcc00078e0202 */
[----:B-1----:R-:W2:Y:S01]  /*0180*/  LDG.E R2, desc[UR4][R2.64] ;  /* 0x0000000402027981 */ /* 0x002ea2000c1e1900 */
[----:B------:R-:W-:Y:S01]  /*0190*/  HFMA2 R5, -RZ, RZ, 0.96630859375, -0.0022525787353515625 ;  /* 0x3bbb989dff057431 */ /* 0x000fe200000001ff */
[----:B------:R-:W-:-:S04]  /*01a0*/  MOV R9, 0x437c0000 ;  /* 0x437c000000097802 */ /* 0x000fc80000000f00 */
[----:B--2---:R-:W-:Y:S02]  /*01b0*/  FFMA.SAT R0, R2, R5, 0.5 ;  /* 0x3f00000002007423 */ /* 0x004fe40000002005 */
[----:B------:R-:W0:Y:S02]  /*01c0*/  LDC.64 R4, c[0x0][0x388] ;  /* 0x0000e200ff047b82 */ /* 0x000e240000000a00 */
[----:B------:R-:W-:-:S04]  /*01d0*/  FFMA.RM R0, R0, R9, 12582913 ;  /* 0x4b40000100007423 */ /* 0x000fc80000004009 */
[C---:B------:R-:W-:Y:S01]  /*01e0*/  FADD R9, R0.reuse, -12583039 ;  /* 0xcb40007f00097421 */ /* 0x040fe20000000000 */
[----:B------:R-:W-:-:S03]  /*01f0*/  SHF.L.U32 R0, R0, 0x17, RZ ;  /* 0x0000001700007819 */ /* 0x000fc600000006ff */
[----:B------:R-:W-:-:S04]  /*0200*/  FFMA R9, R2, 1.4426950216293334961, -R9 ;  /* 0x3fb8aa3b02097823 */ /* 0x000fc80000000809 */
[----:B------:R-:W-:-:S06]  /*0210*/  FFMA R9, R2, 1.925963033500011079e-08, R9 ;  /* 0x32a5706002097823 */ /* 0x000fcc0000000009 */
[----:B------:R-:W1:Y:S01]  /*0220*/  MUFU.EX2 R9, R9 ;  /* 0x0000000900097308 */ /* 0x000e620000000800 */
[----:B0-----:R-:W-:-:S04]  /*0230*/  IMAD.WIDE R2, R7, 0x4, R4 ;  /* 0x0000000407027825 */ /* 0x001fc800078e0204 */
[----:B-1----:R-:W-:-:S05]  /*0240*/  FFMA R5, R0, R9, -9.9999999747524270788e-07 ;  /* 0xb58637bd00057423 */ /* 0x002fca0000000009 */
[----:B------:R-:W-:Y:S01]  /*0250*/  STG.E desc[UR4][R2.64], R5 ;  /* 0x0000000502007986 */ /* 0x000fe2000c101904 */
[----:B------:R-:W-:Y:S05]  /*0260*/  EXIT ;  /* 0x000000000000794d */ /* 0x000fea0003800000 */
.L_x_0:
[----:B------:R-:W-:-:S00]  /*0270*/  BRA `(.L_x_0) ;  /* 0xfffffffc00fc7947 */ /* 0x000fc0000383ffff */
[----:B------:R-:W-:-:S00]  /*0280*/  NOP ;  /* 0x0000000000007918 */ /* 0x000fc00000000000 */
[----:B------:R-:W-:-:S00]  /*0290*/  NOP ;  /* 0x0000000000007918 */ /* 0x000fc00000000000 */
[----:B------:R-:W-:-:S00]  /*02a0*/  NOP ;  /* 0x0000000000007918 */ /* 0x000fc00000000000 */
[----:B------:R-:W-:-:S00]  /*02b0*/  NOP ;  /* 0x0000000000007918 */ /* 0x000fc00000000000 */
[----:B------:R-:W-:-:S00]  /*02c0*/  NOP ;  /* 0x0000000000007918 */ /* 0x000fc00000000000 */
[----:B------:R-:W-:-:S00]  /*02d0*/  NOP ;  /* 0x0000000000007918 */ /* 0x000fc00000000000 */
[----:B------:R-:W-:-:S00]  /*02e0*/  NOP ;  /* 0x0000000000007918 */ /* 0x000fc00000000000 */
[----:B------:R-:W-:-:S00]  /*02f0*/  NOP ;  /* 0x0000000000007918 */ /* 0x000fc00000000000 */
.L_x_10:


//--------------------- .text._Z23depthwise_conv2d_kernelPKfPfiiiiiii --------------------------
	.section	.text._Z23depthwise_conv2d_kernelPKfPfiiiiiii,"ax",@progbits
	.align	128
        .global         _Z23depthwise_conv2d_kernelPKfPfiiiiiii
        .type           _Z23depthwise_conv2d_kernelPKfPfiiiiiii,@function
        .size           _Z23depthwise_conv2d_kernelPKfPfiiiiiii,(.L_x_11 - _Z23depthwise_conv2d_kernelPKfPfiiiiiii)
        .other          _Z23depthwise_conv2d_kernelPKfPfiiiiiii,@"STO_CUDA_ENTRY STV_DEFAULT"
_Z23depthwise_conv2d_kernelPKfPfiiiiiii:
.text._Z23depthwise_conv2d_kernelPKfPfiiiiiii:
        /* <DEDUP_REMOVED lines=19> */
[----:B------:R-:W0:Y:S01]  /*0130*/  LDCU UR5, c[0x0][0x3a8] ;  /* 0x00007500ff0577ac */ /* 0x000e220008000800 */
[----:B------:R-:W-:Y:S01]  /*0140*/  HFMA2 R4, -RZ, RZ, 0, 0 ;  /* 0x00000000ff047431 */ /* 0x000fe200000001ff */
[----:B------:R-:W1:Y:S01]  /*0150*/  LDCU UR6, c[0x0][0x3a0] ;  /* 0x00007400ff0677ac */ /* 0x000e620008000800 */
[----:B------:R-:W2:Y:S01]  /*0160*/  LDCU.64 UR16, c[0x0][0x358] ;  /* 0x00006b00ff1077ac */ /* 0x000ea20008000a00 */
[----:B0-----:R-:W-:Y:S02]  /*0170*/  ULOP3.LUT UR4, URZ, UR5, URZ, 0x33, !UPT ;  /* 0x00000005ff047292 */ /* 0x001fe4000f8e33ff */
[----:B------:R-:W-:Y:S02]  /*0180*/  UIADD3 UR8, UPT, UPT, -UR5, URZ, URZ ;  /* 0x000000ff05087290 */ /* 0x000fe4000fffe1ff */
[----:B-1----:R-:W-:-:S04]  /*0190*/  UIADD3 UR4, UPT, UPT, UR4, UR6, URZ ;  /* 0x0000000604047290 */ /* 0x002fc8000fffe0ff */
[----:B------:R-:W-:-:S09]  /*01a0*/  UISETP.GE.AND UP0, UPT, UR4, UR8, UPT ;  /* 0x000000080400728c */ /* 0x000fd2000bf06270 */
[----:B--2---:R-:W-:Y:S05]  /*01b0*/  BRA.U !UP0, `(.L_x_1) ;  /* 0x0000000d08a87547 */ /* 0x004fea000b800000 */
[----:B------:R-:W0:Y:S01]  /*01c0*/  LDC R6, c[0x0][0x3a4] ;  /* 0x0000e900ff067b82 */ /* 0x000e220000000800 */
[----:B------:R-:W-:Y:S01]  /*01d0*/  ULOP3.LUT UR4, UR6, 0x7, URZ, 0xc0, !UPT ;  /* 0x0000000706047892 */ /* 0x000fe2000f8ec0ff */
[----:B------:R-:W-:Y:S01]  /*01e0*/  IMAD R5, R3, UR12, R0 ;  /* 0x0000000c03057c24 */ /* 0x000fe2000f8e0200 */
[----:B------:R-:W-:Y:S01]  /*01f0*/  UIADD3 UR7, UPT, UPT, -UR5, 0x2, URZ ;  /* 0x0000000205077890 */ /* 0x000fe2000fffe1ff */
[----:B------:R-:W-:Y:S01]  /*0200*/  MOV R4, RZ ;  /* 0x000000ff00047202 */ /* 0x000fe20000000f00 */
[----:B------:R-:W-:Y:S02]  /*0210*/  UIADD3 UR6, UPT, UPT, -UR5, 0x1, URZ ;  /* 0x0000000105067890 */ /* 0x000fe4000fffe1ff */
[----:B------:R-:W-:Y:S02]  /*0220*/  UIADD3 UR9, UPT, UPT, -UR5, 0x3, URZ ;  /* 0x0000000305097890 */ /* 0x000fe4000fffe1ff */
[----:B------:R-:W-:Y:S02]  /*0230*/  UIADD3 UR10, UPT, UPT, -UR5, 0x4, URZ ;  /* 0x00000004050a7890 */ /* 0x000fe4000fffe1ff */
[----:B------:R-:W-:-:S02]  /*0240*/  UIADD3 UR11, UPT, UPT, -UR5, 0x5, URZ ;  /* 0x00000005050b7890 */ /* 0x000fc4000fffe1ff */
[----:B------:R-:W-:Y:S02]  /*0250*/  UIADD3 UR14, UPT, UPT, -UR5, 0x6, URZ ;  /* 0x00000006050e7890 */ /* 0x000fe4000fffe1ff */
[----:B------:R-:W-:Y:S01]  /*0260*/  UIADD3 UR5, UPT, UPT, -UR5, 0x7, URZ ;  /* 0x0000000705057890 */ /* 0x000fe2000fffe1ff */
[C-C-:B0-----:R-:W-:Y:S02]  /*0270*/  IMAD R9, R6.reuse, UR7, R5.reuse ;  /* 0x0000000706097c24 */ /* 0x141fe4000f8e0205 */
[C-C-:B------:R-:W-:Y:S02]  /*0280*/  IMAD R11, R6.reuse, UR9, R5.reuse ;  /* 0x00000009060b7c24 */ /* 0x140fe4000f8e0205 */
[C-C-:B------:R-:W-:Y:S02]  /*0290*/  IMAD R13, R6.reuse, UR10, R5.reuse ;  /* 0x0000000a060d7c24 */ /* 0x140fe4000f8e0205 */
[C-C-:B------:R-:W-:Y:S02]  /*02a0*/  IMAD R7, R6.reuse, UR6, R5.reuse ;  /* 0x0000000606077c24 */ /* 0x140fe4000f8e0205 */
[----:B------:R-:W-:-:S02]  /*02b0*/  IMAD R15, R6, UR11, R5 ;  /* 0x0000000b060f7c24 */ /* 0x000fc4000f8e0205 */
[C-C-:B------:R-:W-:Y:S02]  /*02c0*/  IMAD R17, R6.reuse, UR14, R5.reuse ;  /* 0x0000000e06117c24 */ /* 0x140fe4000f8e0205 */
[C-C-:B------:R-:W-:Y:S01]  /*02d0*/  IMAD R19, R6.reuse, UR5, R5.reuse ;  /* 0x0000000506137c24 */ /* 0x140fe2000f8e0205 */
[----:B------:R-:W-:Y:S01]  /*02e0*/  UMOV UR5, UR8 ;  /* 0x0000000800057c82 */ /* 0x000fe20008000000 */
[C---:B------:R-:W-:Y:S02]  /*02f0*/  IMAD R21, R6.reuse, UR8, R5 ;  /* 0x0000000806157c24 */ /* 0x040fe4000f8e0205 */
[--C-:B------:R-:W-:Y:S02]  /*0300*/  IMAD R8, R9, UR13, R2.reuse ;  /* 0x0000000d09087c24 */ /* 0x100fe4000f8e0202 */
[----:B------:R-:W-:Y:S02]  /*0310*/  IMAD R5, R6, UR13, RZ ;  /* 0x0000000d06057c24 */ /* 0x000fe4000f8e02ff */
[----:B------:R-:W-:-:S02]  /*0320*/  IMAD R9, R11, UR13, R2 ;  /* 0x0000000d0b097c24 */ /* 0x000fc4000f8e0202 */
[----:B------:R-:W-:Y:S02]  /*0330*/  IMAD R10, R13, UR13, R2 ;  /* 0x0000000d0d0a7c24 */ /* 0x000fe4000f8e0202 */
[----:B------:R-:W-:Y:S02]  /*0340*/  IMAD R6, R6, UR8, R0 ;  /* 0x0000000806067c24 */ /* 0x000fe4000f8e0200 */
[--C-:B------:R-:W-:Y:S02]  /*0350*/  IMAD R7, R7, UR13, R2.reuse ;  /* 0x0000000d07077c24 */ /* 0x100fe4000f8e0202 */
[--C-:B------:R-:W-:Y:S02]  /*0360*/  IMAD R11, R15, UR13, R2.reuse ;  /* 0x0000000d0f0b7c24 */ /* 0x100fe4000f8e0202 */
[--C-:B------:R-:W-:Y:S02]  /*0370*/  IMAD R12, R17, UR13, R2.reuse ;  /* 0x0000000d110c7c24 */ /* 0x100fe4000f8e0202 */
[----:B------:R-:W-:-:S02]  /*0380*/  IMAD R13, R19, UR13, R2 ;  /* 0x0000000d130d7c24 */ /* 0x000fc4000f8e0202 */
[----:B------:R-:W-:-:S07]  /*0390*/  IMAD R14, R21, UR13, R2 ;  /* 0x0000000d150e7c24 */ /* 0x000fce000f8e0202 */
.L_x_8:
[----:B------:R-:W0:Y:S01]  /*03a0*/  LDCU.64 UR10, c[0x0][0x3a0] ;  /* 0x00007400ff0a77ac */ /* 0x000e220008000a00 */
[----:B------:R-:W1:Y:S01]  /*03b0*/  LDCU UR7, c[0x0][0x39c] ;  /* 0x00007380ff0777ac */ /* 0x000e620008000800 */
[----:B0-----:R-:W-:Y:S01]  /*03c0*/  UIADD3 UR6, UPT, UPT, UR10, -0x1, URZ ;  /* 0xffffffff0a067890 */ /* 0x001fe2000fffe0ff */
[----:B------:R-:W-:-:S03]  /*03d0*/  MOV R15, UR11 ;  /* 0x0000000b000f7c02 */ /* 0x000fc60008000f00 */
[----:B------:R-:W-:Y:S02]  /*03e0*/  UISETP.GE.U32.AND UP0, UPT, UR6, 0x7, UPT ;  /* 0x000000070600788c */ /* 0x000fe4000bf06070 */
[----:B------:R-:W-:Y:S01]  /*03f0*/  IMAD R22, R15, UR5, R2 ;  /* 0x000000050f167c24 */ /* 0x000fe2000f8e0202 */
[----:B------:R-:W-:-:S04]  /*0400*/  UMOV UR6, UR8 ;  /* 0x0000000800067c82 */ /* 0x000fc80008000000 */
[----:B-1----:R-:W-:-:S04]  /*0410*/  ISETP.GE.AND P0, PT, R22, UR7, PT ;  /* 0x0000000716007c0c */ /* 0x002fc8000bf06270 */
[----:B------:R-:W-:Y:S01]  /*0420*/  ISETP.GT.AND P0, PT, R22, -0x1, !P0 ;  /* 0xffffffff1600780c */ /* 0x000fe20004704270 */
[----:B------:R-:W-:-:S12]  /*0430*/  BRA.U !UP0, `(.L_x_2) ;  /* 0x0000000508687547 */ /* 0x000fd8000b800000 */
[----:B------:R-:W-:Y:S01]  /*0440*/  ULOP3.LUT UR6, UR10, 0xfffffff8, URZ, 0xc0, !UPT ;  /* 0xfffffff80a067892 */ /* 0x000fe2000f8ec0ff */
[C---:B------:R-:W-:Y:S01]  /*0450*/  IMAD R32, R15.reuse, UR5, R7 ;  /* 0x000000050f207c24 */ /* 0x040fe2000f8e0207 */
[----:B------:R-:W-:Y:S01]  /*0460*/  MOV R34, R6 ;  /* 0x0000000600227202 */ /* 0x000fe20000000f00 */
[C---:B------:R-:W-:Y:S01]  /*0470*/  IMAD R24, R15.reuse, UR5, R8 ;  /* 0x000000050f187c24 */ /* 0x040fe2000f8e0208 */
[----:B------:R-:W-:Y:S01]  /*0480*/  UIADD3 UR7, UPT, UPT, -UR6, URZ, URZ ;  /* 0x000000ff06077290 */ /* 0x000fe2000fffe1ff */
[C---:B------:R-:W-:Y:S01]  /*0490*/  IMAD R26, R15.reuse, UR5, R9 ;  /* 0x000000050f1a7c24 */ /* 0x040fe2000f8e0209 */
[----:B------:R-:W0:Y:S01]  /*04a0*/  LDCU UR9, c[0x0][0x398] ;  /* 0x00007300ff0977ac */ /* 0x000e220008000800 */
[C---:B------:R-:W-:Y:S02]  /*04b0*/  IMAD R28, R15.reuse, UR5, R10 ;  /* 0x000000050f1c7c24 */ /* 0x040fe4000f8e020a */
[C---:B------:R-:W-:Y:S01]  /*04c0*/  IMAD R23, R15.reuse, UR5, R11 ;  /* 0x000000050f177c24 */ /* 0x040fe2000f8e020b */
[----:B------:R-:W-:Y:S01]  /*04d0*/  UMOV UR6, UR8 ;  /* 0x0000000800067c82 */ /* 0x000fe20008000000 */
[----:B------:R-:W-:-:S02]  /*04e0*/  IMAD R25, R15, UR5, R12 ;  /* 0x000000050f197c24 */ /* 0x000fc4000f8e020c */
[C---:B------:R-:W-:Y:S02]  /*04f0*/  IMAD R27, R15.reuse, UR5, R13 ;  /* 0x000000050f1b7c24 */ /* 0x040fe4000f8e020d */
[----:B------:R-:W-:-:S07]  /*0500*/  IMAD R30, R15, UR5, R14 ;  /* 0x000000050f1e7c24 */ /* 0x000fce000f8e020e */
.L_x_3:
[----:B------:R-:W1:Y:S01]  /*0510*/  LDC R15, c[0x0][0x3a4] ;  /* 0x0000e900ff0f7b82 */ /* 0x000e620000000800 */
[----:B0-----:R-:W-:-:S04]  /*0520*/  ISETP.GE.AND P4, PT, R34, UR9, PT ;  /* 0x0000000922007c0c */ /* 0x001fc8000bf86270 */
[----:B------:R-:W-:-:S04]  /*0530*/  ISETP.GT.AND P4, PT, R34, -0x1, !P4 ;  /* 0xffffffff2200780c */ /* 0x000fc80006784270 */
[----:B------:R-:W-:-:S13]  /*0540*/  PLOP3.LUT P4, PT, P0, P4, PT, 0x80, 0x8 ;  /* 0x000000000008781c */ /* 0x000fda0000789070 */
[----:B------:R-:W0:Y:S01]  /*0550*/  @P4 LDC.64 R18, c[0x0][0x380] ;  /* 0x0000e000ff124b82 */ /* 0x000e220000000a00 */
[----:B-1----:R-:W-:-:S04]  /*0560*/  IADD3 R20, PT, PT, R34, R15, RZ ;  /* 0x0000000f22147210 */ /* 0x002fc80007ffe0ff */
[----:B------:R-:W-:-:S04]  /*0570*/  ISETP.GE.AND P5, PT, R20, UR9, PT ;  /* 0x0000000914007c0c */ /* 0x000fc8000bfa6270 */
[----:B------:R-:W-:-:S04]  /*0580*/  ISETP.GT.AND P5, PT, R20, -0x1, !P5 ;  /* 0xffffffff1400780c */ /* 0x000fc80006fa4270 */
[----:B------:R-:W-:Y:S01]  /*0590*/  PLOP3.LUT P5, PT, P0, P5, PT, 0x80, 0x8 ;  /* 0x000000000008781c */ /* 0x000fe200007ab070 */
[----:B0-----:R-:W-:-:S12]  /*05a0*/  @P4 IMAD.WIDE R18, R30, 0x4, R18 ;  /* 0x000000041e124825 */ /* 0x001fd800078e0212 */
[----:B------:R-:W0:Y:S01]  /*05b0*/  @P5 LDC.64 R16, c[0x0][0x380] ;  /* 0x0000e000ff105b82 */ /* 0x000e220000000a00 */
[----:B------:R-:W2:Y:S01]  /*05c0*/  @P4 LDG.E R19, desc[UR16][R18.64] ;  /* 0x0000001012134981 */ /* 0x000ea2000c1e1900 */
[----:B0-----:R-:W-:-:S05]  /*05d0*/  @P5 IMAD.WIDE R16, R32, 0x4, R16 ;  /* 0x0000000420105825 */ /* 0x001fca00078e0210 */
[----:B------:R0:W3:Y:S01]  /*05e0*/  @P5 LDG.E R21, desc[UR16][R16.64] ;  /* 0x0000001010155981 */ /* 0x0000e2000c1e1900 */
[----:B------:R-:W-:-:S04]  /*05f0*/  IADD3 R20, PT, PT, R20, R15, RZ ;  /* 0x0000000f14147210 */ /* 0x000fc80007ffe0ff */
[C---:B------:R-:W-:Y:S02]  /*0600*/  IADD3 R36, PT, PT, R20.reuse, R15, RZ ;  /* 0x0000000f14247210 */ /* 0x040fe40007ffe0ff */
[----:B------:R-:W-:Y:S02]  /*0610*/  ISETP.GE.AND P1, PT, R20, UR9, PT ;  /* 0x0000000914007c0c */ /* 0x000fe4000bf26270 */
[----:B------:R-:W-:Y:S02]  /*0620*/  ISETP.GE.AND P2, PT, R36, UR9, PT ;  /* 0x0000000924007c0c */ /* 0x000fe4000bf46270 */
[----:B------:R-:W-:Y:S02]  /*0630*/  ISETP.GT.AND P1, PT, R20, -0x1, !P1 ;  /* 0xffffffff1400780c */ /* 0x000fe40004f24270 */
[----:B------:R-:W-:Y:S02]  /*0640*/  ISETP.GT.AND P2, PT, R36, -0x1, !P2 ;  /* 0xffffffff2400780c */ /* 0x000fe40005744270 */
[----:B------:R-:W-:-:S02]  /*0650*/  PLOP3.LUT P1, PT, P0, P1, PT, 0x80, 0x8 ;  /* 0x000000000008781c */ /* 0x000fc40000723070 */
[----:B------:R-:W-:Y:S02]  /*0660*/  IADD3 R20, PT, PT, R36, R15, RZ ;  /* 0x0000000f24147210 */ /* 0x000fe40007ffe0ff */
[----:B------:R-:W-:Y:S02]  /*0670*/  PLOP3.LUT P2, PT, P0, P2, PT, 0x80, 0x8 ;  /* 0x000000000008781c */ /* 0x000fe40000745070 */
[----:B------:R-:W-:-:S04]  /*0680*/  ISETP.GE.AND P3, PT, R20, UR9, PT ;  /* 0x0000000914007c0c */ /* 0x000fc8000bf66270 */
[C---:B------:R-:W-:Y:S02]  /*0690*/  ISETP.GT.AND P3, PT, R20.reuse, -0x1, !P3 ;  /* 0xffffffff1400780c */ /* 0x040fe40005f64270 */
[-C--:B------:R-:W-:Y:S02]  /*06a0*/  IADD3 R20, PT, PT, R20, R15.reuse, RZ ;  /* 0x0000000f14147210 */ /* 0x080fe40007ffe0ff */
[----:B------:R-:W-:Y:S02]  /*06b0*/  PLOP3.LUT P3, PT, P0, P3, PT, 0x80, 0x8 ;  /* 0x000000000008781c */ /* 0x000fe40000767070 */
[----:B------:R-:W-:Y:S01]  /*06c0*/  IADD3 R29, PT, PT, R20, R15, RZ ;  /* 0x0000000f141d7210 */ /* 0x000fe20007ffe0ff */
[----:B0-----:R-:W0:Y:S03]  /*06d0*/  @P2 LDC.64 R16, c[0x0][0x380] ;  /* 0x0000e000ff102b82 */ /* 0x001e260000000a00 */
[----:B------:R-:W-:-:S04]  /*06e0*/  ISETP.GE.AND P6, PT, R29, UR9, PT ;  /* 0x000000091d007c0c */ /* 0x000fc8000bfc6270 */
[----:B------:R-:W-:-:S03]  /*06f0*/  ISETP.GT.AND P6, PT, R29, -0x1, !P6 ;  /* 0xffffffff1d00780c */ /* 0x000fc600077c4270 */
[----:B------:R-:W1:Y:S01]  /*0700*/  @P3 LDC.64 R36, c[0x0][0x380] ;  /* 0x0000e000ff243b82 */ /* 0x000e620000000a00 */
[----:B------:R-:W-:Y:S01]  /*0710*/  PLOP3.LUT P6, PT, P0, P6, PT, 0x80, 0x8 ;  /* 0x000000000008781c */ /* 0x000fe200007cd070 */
[----:B0-----:R-:W-:-:S05]  /*0720*/  @P2 IMAD.WIDE R16, R26, 0x4, R16 ;  /* 0x000000041a102825 */ /* 0x001fca00078e0210 */
[----:B------:R-:W4:Y:S01]  /*0730*/  @P2 LDG.E R33, desc[UR16][R16.64] ;  /* 0x0000001010212981 */ /* 0x000f22000c1e1900 */
[----:B-1----:R-:W-:-:S05]  /*0740*/  @P3 IMAD.WIDE R36, R28, 0x4, R36 ;  /* 0x000000041c243825 */ /* 0x002fca00078e0224 */
[----:B------:R-:W5:Y:S01]  /*0750*/  @P3 LDG.E R31, desc[UR16][R36.64] ;  /* 0x00000010241f3981 */ /* 0x000f62000c1e1900 */
[----:B--2---:R-:W-:Y:S01]  /*0760*/  @P4 FADD R4, R4, R19 ;  /* 0x0000001304044221 */ /* 0x004fe20000000000 */
[C---:B------:R-:W-:Y:S01]  /*0770*/  ISETP.GE.AND P4, PT, R20.reuse, UR9, PT ;  /* 0x0000000914007c0c */ /* 0x040fe2000bf86270 */
[----:B------:R-:W0:Y:S03]  /*0780*/  @P1 LDC.64 R18, c[0x0][0x380] ;  /* 0x0000e000ff121b82 */ /* 0x000e260000000a00 */
[----:B------:R-:W-:Y:S02]  /*0790*/  ISETP.GT.AND P4, PT, R20, -0x1, !P4 ;  /* 0xffffffff1400780c */ /* 0x000fe40006784270 */
[----:B------:R-:W-:Y:S02]  /*07a0*/  IADD3 R20, PT, PT, R29, R15, RZ ;  /* 0x0000000f1d147210 */ /* 0x000fe40007ffe0ff */
[----:B------:R-:W-:Y:S01]  /*07b0*/  PLOP3.LUT P4, PT, P0, P4, PT, 0x80, 0x8 ;  /* 0x000000000008781c */ /* 0x000fe20000789070 */
[----:B---3--:R-:W-:Y:S01]  /*07c0*/  @P5 FADD R4, R4, R21 ;  /* 0x0000001504045221 */ /* 0x008fe20000000000 */
[----:B------:R-:W-:Y:S01]  /*07d0*/  ISETP.GE.AND P5, PT, R20, UR9, PT ;  /* 0x0000000914007c0c */ /* 0x000fe2000bfa6270 */
[----:B0-----:R-:W-:-:S03]  /*07e0*/  @P1 IMAD.WIDE R18, R24, 0x4, R18 ;  /* 0x0000000418121825 */ /* 0x001fc600078e0212 */
[----:B------:R-:W-:-:S07]  /*07f0*/  ISETP.GT.AND P5, PT, R20, -0x1, !P5 ;  /* 0xffffffff1400780c */ /* 0x000fce0006fa4270 */
[----:B------:R-:W0:Y:S01]  /*0800*/  @P4 LDC.64 R20, c[0x0][0x380] ;  /* 0x0000e000ff144b82 */ /* 0x000e220000000a00 */
[----:B------:R1:W2:Y:S01]  /*0810*/  @P1 LDG.E R29, desc[UR16][R18.64] ;  /* 0x00000010121d1981 */ /* 0x0002a2000c1e1900 */
[----:B------:R-:W-:-:S06]  /*0820*/  PLOP3.LUT P5, PT, P0, P5, PT, 0x80, 0x8 ;  /* 0x000000000008781c */ /* 0x000fcc00007ab070 */
[----:B-1----:R-:W1:Y:S08]  /*0830*/  @P6 LDC.64 R18, c[0x0][0x380] ;  /* 0x0000e000ff126b82 */ /* 0x002e700000000a00 */
[----:B------:R-:W3:Y:S01]  /*0840*/  @P5 LDC.64 R16, c[0x0][0x380] ;  /* 0x0000e000ff105b82 */ /* 0x000ee20000000a00 */
[----:B0-----:R-:W-:-:S06]  /*0850*/  @P4 IMAD.WIDE R20, R23, 0x4, R20 ;  /* 0x0000000417144825 */ /* 0x001fcc00078e0214 */
[----:B------:R-:W5:Y:S01]  /*0860*/  @P4 LDG.E R21, desc[UR16][R20.64] ;  /* 0x0000001014154981 */ /* 0x000f62000c1e1900 */
[----:B-1----:R-:W-:-:S05]  /*0870*/  @P6 IMAD.WIDE R18, R25, 0x4, R18 ;  /* 0x0000000419126825 */ /* 0x002fca00078e0212 */
[----:B------:R-:W5:Y:S01]  /*0880*/  @P6 LDG.E R35, desc[UR16][R18.64] ;  /* 0x0000001012236981 */ /* 0x000f62000c1e1900 */
[----:B---3--:R-:W-:-:S06]  /*0890*/  @P5 IMAD.WIDE R16, R27, 0x4, R16 ;  /* 0x000000041b105825 */ /* 0x008fcc00078e0210 */
[----:B------:R-:W3:Y:S01]  /*08a0*/  @P5 LDG.E R17, desc[UR16][R16.64] ;  /* 0x0000001010115981 */ /* 0x000ee2000c1e1900 */
[----:B------:R-:W-:-:S04]  /*08b0*/  UIADD3 UR7, UPT, UPT, UR7, 0x8, URZ ;  /* 0x0000000807077890 */ /* 0x000fc8000fffe0ff */
[----:B------:R-:W-:Y:S01]  /*08c0*/  UISETP.NE.AND UP0, UPT, UR7, URZ, UPT ;  /* 0x000000ff0700728c */ /* 0x000fe2000bf05270 */
[----:B------:R-:W-:Y:S02]  /*08d0*/  LEA R34, R15, R34, 0x3 ;  /* 0x000000220f227211 */ /* 0x000fe400078e18ff */
[C---:B------:R-:W-:Y:S02]  /*08e0*/  LEA R30, R5.reuse, R30, 0x3 ;  /* 0x0000001e051e7211 */ /* 0x040fe400078e18ff */
[C---:B------:R-:W-:Y:S02]  /*08f0*/  LEA R32, R5.reuse, R32, 0x3 ;  /* 0x0000002005207211 */ /* 0x040fe400078e18ff */
[C---:B------:R-:W-:Y:S02]  /*0900*/  LEA R24, R5.reuse, R24, 0x3 ;  /* 0x0000001805187211 */ /* 0x040fe400078e18ff */
[C---:B------:R-:W-:Y:S02]  /*0910*/  LEA R26, R5.reuse, R26, 0x3 ;  /* 0x0000001a051a7211 */ /* 0x040fe400078e18ff */
[----:B------:R-:W-:-:S02]  /*0920*/  LEA R28, R5, R28, 0x3 ;  /* 0x0000001c051c7211 */ /* 0x000fc400078e18ff */
[C---:B------:R-:W-:Y:S02]  /*0930*/  LEA R23, R5.reuse, R23, 0x3 ;  /* 0x0000001705177211 */ /* 0x040fe400078e18ff */
[C---:B------:R-:W-:Y:S02]  /*0940*/  LEA R25, R5.reuse, R25, 0x3 ;  /* 0x0000001905197211 */ /* 0x040fe400078e18ff */
[----:B------:R-:W-:Y:S01]  /*0950*/  LEA R27, R5, R27, 0x3 ;  /* 0x0000001b051b7211 */ /* 0x000fe200078e18ff */
[----:B------:R-:W-:Y:S01]  /*0960*/  UIADD3 UR6, UPT, UPT, UR6, 0x8, URZ ;  /* 0x0000000806067890 */ /* 0x000fe2000fffe0ff */
[----:B--2---:R-:W-:-:S04]  /*0970*/  @P1 FADD R4, R4, R29 ;  /* 0x0000001d04041221 */ /* 0x004fc80000000000 */
[----:B----4-:R-:W-:-:S04]  /*0980*/  @P2 FADD R4, R4, R33 ;  /* 0x0000002104042221 */ /* 0x010fc80000000000 */
[----:B-----5:R-:W-:-:S04]  /*0990*/  @P3 FADD R4, R4, R31 ;  /* 0x0000001f04043221 */ /* 0x020fc80000000000 */
[----:B------:R-:W-:-:S04]  /*09a0*/  @P4 FADD R4, R4, R21 ;  /* 0x0000001504044221 */ /* 0x000fc80000000000 */
[----:B------:R-:W-:-:S04]  /*09b0*/  @P6 FADD R4, R4, R35 ;  /* 0x0000002304046221 */ /* 0x000fc80000000000 */
[----:B---3--:R-:W-:Y:S01]  /*09c0*/  @P5 FADD R4, R4, R17 ;  /* 0x0000001104045221 */ /* 0x008fe20000000000 */
[----:B------:R-:W-:Y:S06]  /*09d0*/  BRA.U UP0, `(.L_x_3) ;  /* 0xfffffff900cc7547 */ /* 0x000fec000b83ffff */
.L_x_2:
[----:B------:R-:W-:-:S09]  /*09e0*/  UISETP.NE.AND UP0, UPT, UR4, URZ, UPT ;  /* 0x000000ff0400728c */ /* 0x000fd2000bf05270 */
[----:B------:R-:W-:Y:S05]  /*09f0*/  BRA.U !UP0, `(.L_x_4) ;  /* 0x0000000508807547 */ /* 0x000fea000b800000 */
[----:B------:R-:W0:Y:S01]  /*0a00*/  LDCU UR7, c[0x0][0x3a0] ;  /* 0x00007400ff0777ac */ /* 0x000e220008000800 */
[----:B------:R-:W-:-:S04]  /*0a10*/  UIADD3 UR9, UPT, UPT, UR4, -0x1, URZ ;  /* 0xffffffff04097890 */ /* 0x000fc8000fffe0ff */
[----:B------:R-:W-:Y:S02]  /*0a20*/  UISETP.GE.U32.AND UP0, UPT, UR9, 0x3, UPT ;  /* 0x000000030900788c */ /* 0x000fe4000bf06070 */
[----:B0-----:R-:W-:-:S07]  /*0a30*/  ULOP3.LUT UP1, UR10, UR7, 0x3, URZ, 0xc0, !UPT ;  /* 0x00000003070a7892 */ /* 0x001fce000f82c0ff */
[----:B------:R-:W-:Y:S05]  /*0a40*/  BRA.U !UP0, `(.L_x_5) ;  /* 0x0000000108b87547 */ /* 0x000fea000b800000 */
[----:B------:R-:W0:Y:S01]  /*0a50*/  LDCU UR9, c[0x0][0x398] ;  /* 0x00007300ff0977ac */ /* 0x000e220008000800 */
[----:B------:R-:W-:-:S05]  /*0a60*/  IMAD R28, R15, UR6, R0 ;  /* 0x000000060f1c7c24 */ /* 0x000fca000f8e0200 */
[----:B------:R-:W-:-:S04]  /*0a70*/  IADD3 R30, PT, PT, R28, R15, RZ ;  /* 0x0000000f1c1e7210 */ /* 0x000fc80007ffe0ff */
[----:B------:R-:W-:-:S04]  /*0a80*/  IADD3 R32, PT, PT, R30, R15, RZ ;  /* 0x0000000f1e207210 */ /* 0x000fc80007ffe0ff */
[----:B------:R-:W-:Y:S02]  /*0a90*/  IADD3 R26, PT, PT, R32, R15, RZ ;  /* 0x0000000f201a7210 */ /* 0x000fe40007ffe0ff */
[----:B0-----:R-:W-:Y:S02]  /*0aa0*/  ISETP.GE.AND P1, PT, R28, UR9, PT ;  /* 0x000000091c007c0c */ /* 0x001fe4000bf26270 */
[----:B------:R-:W-:Y:S02]  /*0ab0*/  ISETP.GE.AND P2, PT, R30, UR9, PT ;  /* 0x000000091e007c0c */ /* 0x000fe4000bf46270 */
[----:B------:R-:W-:Y:S02]  /*0ac0*/  ISETP.GT.AND P1, PT, R28, -0x1, !P1 ;  /* 0xffffffff1c00780c */ /* 0x000fe40004f24270 */
[----:B------:R-:W-:Y:S02]  /*0ad0*/  ISETP.GT.AND P2, PT, R30, -0x1, !P2 ;  /* 0xffffffff1e00780c */ /* 0x000fe40005744270 */
[----:B------:R-:W-:-:S02]  /*0ae0*/  PLOP3.LUT P1, PT, P0, P1, PT, 0x80, 0x8 ;  /* 0x000000000008781c */ /* 0x000fc40000723070 */
[C---:B------:R-:W-:Y:S02]  /*0af0*/  ISETP.GE.AND P3, PT, R32.reuse, UR9, PT ;  /* 0x0000000920007c0c */ /* 0x040fe4000bf66270 */
[----:B------:R-:W-:Y:S02]  /*0b00*/  PLOP3.LUT P2, PT, P0, P2, PT, 0x80, 0x8 ;  /* 0x000000000008781c */ /* 0x000fe40000745070 */
[----:B------:R-:W-:Y:S02]  /*0b10*/  ISETP.GT.AND P3, PT, R32, -0x1, !P3 ;  /* 0xffffffff2000780c */ /* 0x000fe40005f64270 */
[C---:B------:R-:W-:Y:S02]  /*0b20*/  ISETP.GE.AND P4, PT, R26.reuse, UR9, PT ;  /* 0x000000091a007c0c */ /* 0x040fe4000bf86270 */
[----:B------:R-:W-:Y:S02]  /*0b30*/  PLOP3.LUT P3, PT, P0, P3, PT, 0x80, 0x8 ;  /* 0x000000000008781c */ /* 0x000fe40000767070 */
[----:B------:R-:W-:Y:S01]  /*0b40*/  ISETP.GT.AND P4, PT, R26, -0x1, !P4 ;  /* 0xffffffff1a00780c */ /* 0x000fe20006784270 */
[----:B------:R-:W0:Y:S01]  /*0b50*/  @P1 LDC R33, c[0x0][0x39c] ;  /* 0x0000e700ff211b82 */ /* 0x000e220000000800 */
[----:B------:R-:W-:-:S02]  /*0b60*/  @P1 IMAD R29, R3, UR9, R28 ;  /* 0x00000009031d1c24 */ /* 0x000fc4000f8e021c */
[----:B------:R-:W-:Y:S01]  /*0b70*/  PLOP3.LUT P4, PT, P0, P4, PT, 0x80, 0x8 ;  /* 0x000000000008781c */ /* 0x000fe20000789070 */
[----:B------:R-:W-:-:S04]  /*0b80*/  @P2 IMAD R31, R3, UR9, R30 ;  /* 0x00000009031f2c24 */ /* 0x000fc8000f8e021e */
[----:B------:R-:W1:Y:S02]  /*0b90*/  @P2 LDC R34, c[0x0][0x39c] ;  /* 0x0000e700ff222b82 */ /* 0x000e640000000800 */
[----:B------:R-:W-:-:S06]  /*0ba0*/  @P3 IMAD R28, R3, UR9, R32 ;  /* 0x00000009031c3c24 */ /* 0x000fcc000f8e0220 */
[----:B------:R-:W2:Y:S01]  /*0bb0*/  @P1 LDC.64 R24, c[0x0][0x380] ;  /* 0x0000e000ff181b82 */ /* 0x000ea20000000a00 */
[----:B------:R-:W-:-:S07]  /*0bc0*/  @P4 IMAD R26, R3, UR9, R26 ;  /* 0x00000009031a4c24 */ /* 0x000fce000f8e021a */
[----:B------:R-:W3:Y:S01]  /*0bd0*/  @P2 LDC.64 R20, c[0x0][0x380] ;  /* 0x0000e000ff142b82 */ /* 0x000ee20000000a00 */
[----:B0-----:R-:W-:-:S07]  /*0be0*/  @P1 IMAD R29, R29, R33, R22 ;  /* 0x000000211d1d1224 */ /* 0x001fce00078e0216 */
[----:B------:R-:W0:Y:S01]  /*0bf0*/  @P3 LDC R27, c[0x0][0x39c] ;  /* 0x0000e700ff1b3b82 */ /* 0x000e220000000800 */
[----:B-1----:R-:W-:-:S07]  /*0c00*/  @P2 IMAD R31, R31, R34, R22 ;  /* 0x000000221f1f2224 */ /* 0x002fce00078e0216 */
[----:B------:R-:W1:Y:S01]  /*0c10*/  @P3 LDC.64 R16, c[0x0][0x380] ;  /* 0x0000e000ff103b82 */ /* 0x000e620000000a00 */
[----:B--2---:R-:W-:-:S06]  /*0c20*/  @P1 IMAD.WIDE R24, R29, 0x4, R24 ;  /* 0x000000041d181825 */ /* 0x004fcc00078e0218 */
[----:B------:R-:W2:Y:S01]  /*0c30*/  @P1 LDG.E R25, desc[UR16][R24.64] ;  /* 0x0000001018191981 */ /* 0x000ea2000c1e1900 */
[----:B------:R-:W4:Y:S01]  /*0c40*/  @P4 LDC R23, c[0x0][0x39c] ;  /* 0x0000e700ff174b82 */ /* 0x000f220000000800 */
[----:B---3--:R-:W-:-:S06]  /*0c50*/  @P2 IMAD.WIDE R20, R31, 0x4, R20 ;  /* 0x000000041f142825 */ /* 0x008fcc00078e0214 */
[----:B------:R-:W3:Y:S01]  /*0c60*/  @P2 LDG.E R21, desc[UR16][R20.64] ;  /* 0x0000001014152981 */ /* 0x000ee2000c1e1900 */
[----:B------:R-:W5:Y:S01]  /*0c70*/  @P4 LDC.64 R18, c[0x0][0x380] ;  /* 0x0000e000ff124b82 */ /* 0x000f620000000a00 */
[----:B0-----:R-:W-:-:S04]  /*0c80*/  @P3 IMAD R27, R28, R27, R22 ;  /* 0x0000001b1c1b3224 */ /* 0x001fc800078e0216 */
[----:B-1----:R-:W-:-:S06]  /*0c90*/  @P3 IMAD.WIDE R16, R27, 0x4, R16 ;  /* 0x000000041b103825 */ /* 0x002fcc00078e0210 */
[----:B------:R-:W3:Y:S01]  /*0ca0*/  @P3 LDG.E R17, desc[UR16][R16.64] ;  /* 0x0000001010113981 */ /* 0x000ee2000c1e1900 */
[----:B----4-:R-:W-:-:S04]  /*0cb0*/  @P4 IMAD R23, R26, R23, R22 ;  /* 0x000000171a174224 */ /* 0x010fc800078e0216 */
[----:B-----5:R-:W-:-:S06]  /*0cc0*/  @P4 IMAD.WIDE R18, R23, 0x4, R18 ;  /* 0x0000000417124825 */ /* 0x020fcc00078e0212 */
[----:B------:R-:W4:Y:S01]  /*0cd0*/  @P4 LDG.E R19, desc[UR16][R18.64] ;  /* 0x0000001012134981 */ /* 0x000f22000c1e1900 */
[----:B------:R-:W-:Y:S01]  /*0ce0*/  UIADD3 UR6, UPT, UPT, UR6, 0x4, URZ ;  /* 0x0000000406067890 */ /* 0x000fe2000fffe0ff */
[----:B--2---:R-:W-:-:S04]  /*0cf0*/  @P1 FADD R4, R4, R25 ;  /* 0x0000001904041221 */ /* 0x004fc80000000000 */
[----:B---3--:R-:W-:-:S04]  /*0d00*/  @P2 FADD R4, R4, R21 ;  /* 0x0000001504042221 */ /* 0x008fc80000000000 */
[----:B------:R-:W-:-:S04]  /*0d10*/  @P3 FADD R4, R4, R17 ;  /* 0x0000001104043221 */ /* 0x000fc80000000000 */
[----:B----4-:R-:W-:-:S07]  /*0d20*/  @P4 FADD R4, R4, R19 ;  /* 0x0000001304044221 */ /* 0x010fce0000000000 */
.L_x_5:
[----:B------:R-:W-:Y:S05]  /*0d30*/  BRA.U !UP1, `(.L_x_4) ;  /* 0x0000000109b07547 */ /* 0x000fea000b800000 */
[----:B------:R-:W-:Y:S02]  /*0d40*/  UISETP.NE.AND UP0, UPT, UR10, 0x1, UPT ;  /* 0x000000010a00788c */ /* 0x000fe4000bf05270 */
[----:B------:R-:W-:-:S04]  /*0d50*/  ULOP3.LUT UR7, UR7, 0x1, URZ, 0xc0, !UPT ;  /* 0x0000000107077892 */ /* 0x000fc8000f8ec0ff */
[----:B------:R-:W-:-:S03]  /*0d60*/  UISETP.NE.U32.AND UP1, UPT, UR7, 0x1, UPT ;  /* 0x000000010700788c */ /* 0x000fc6000bf25070 */
[----:B------:R-:W-:Y:S08]  /*0d70*/  BRA.U !UP0, `(.L_x_6) ;  /* 0x0000000108607547 */ /* 0x000ff0000b800000 */
[----:B------:R-:W0:Y:S01]  /*0d80*/  LDCU UR7, c[0x0][0x398] ;  /* 0x00007300ff0777ac */ /* 0x000e220008000800 */
[----:B------:R-:W-:-:S05]  /*0d90*/  IMAD R24, R15, UR6, R0 ;  /* 0x000000060f187c24 */ /* 0x000fca000f8e0200 */
[C---:B------:R-:W-:Y:S02]  /*0da0*/  IADD3 R20, PT, PT, R24.reuse, R15, RZ ;  /* 0x0000000f18147210 */ /* 0x040fe40007ffe0ff */
[----:B0-----:R-:W-:Y:S02]  /*0db0*/  ISETP.GE.AND P1, PT, R24, UR7, PT ;  /* 0x0000000718007c0c */ /* 0x001fe4000bf26270 */
[----:B------:R-:W-:Y:S02]  /*0dc0*/  ISETP.GE.AND P2, PT, R20, UR7, PT ;  /* 0x0000000714007c0c */ /* 0x000fe4000bf46270 */
[----:B------:R-:W-:Y:S02]  /*0dd0*/  ISETP.GT.AND P1, PT, R24, -0x1, !P1 ;  /* 0xffffffff1800780c */ /* 0x000fe40004f24270 */
[----:B------:R-:W-:Y:S02]  /*0de0*/  ISETP.GT.AND P2, PT, R20, -0x1, !P2 ;  /* 0xffffffff1400780c */ /* 0x000fe40005744270 */
[----:B------:R-:W-:-:S02]  /*0df0*/  PLOP3.LUT P1, PT, P0, P1, PT, 0x80, 0x8 ;  /* 0x000000000008781c */ /* 0x000fc40000723070 */
[----:B------:R-:W-:-:S11]  /*0e00*/  PLOP3.LUT P2, PT, P0, P2, PT, 0x80, 0x8 ;  /* 0x000000000008781c */ /* 0x000fd60000745070 */
[----:B------:R-:W0:Y:S01]  /*0e10*/  @P1 LDC R23, c[0x0][0x39c] ;  /* 0x0000e700ff171b82 */ /* 0x000e220000000800 */
[----:B------:R-:W-:-:S07]  /*0e20*/  @P1 IMAD R21, R3, UR7, R24 ;  /* 0x0000000703151c24 */ /* 0x000fce000f8e0218 */
[----:B------:R-:W1:Y:S08]  /*0e30*/  @P1 LDC.64 R18, c[0x0][0x380] ;  /* 0x0000e000ff121b82 */ /* 0x000e700000000a00 */
[----:B------:R-:W2:Y:S08]  /*0e40*/  @P2 LDC R25, c[0x0][0x39c] ;  /* 0x0000e700ff192b82 */ /* 0x000eb00000000800 */
[----:B------:R-:W3:Y:S01]  /*0e50*/  @P2 LDC.64 R16, c[0x0][0x380] ;  /* 0x0000e000ff102b82 */ /* 0x000ee20000000a00 */
[----:B0-----:R-:W-:-:S02]  /*0e60*/  @P1 IMAD R21, R21, R23, R22 ;  /* 0x0000001715151224 */ /* 0x001fc400078e0216 */
[----:B------:R-:W-:Y:S02]  /*0e70*/  @P2 IMAD R23, R3, UR7, R20 ;  /* 0x0000000703172c24 */ /* 0x000fe4000f8e0214 */
[----:B-1----:R-:W-:-:S06]  /*0e80*/  @P1 IMAD.WIDE R18, R21, 0x4, R18 ;  /* 0x0000000415121825 */ /* 0x002fcc00078e0212 */
[----:B------:R-:W4:Y:S01]  /*0e90*/  @P1 LDG.E R19, desc[UR16][R18.64] ;  /* 0x0000001012131981 */ /* 0x000f22000c1e1900 */
[----:B--2---:R-:W-:-:S04]  /*0ea0*/  @P2 IMAD R23, R23, R25, R22 ;  /* 0x0000001917172224 */ /* 0x004fc800078e0216 */
[----:B---3--:R-:W-:-:S06]  /*0eb0*/  @P2 IMAD.WIDE R16, R23, 0x4, R16 ;  /* 0x0000000417102825 */ /* 0x008fcc00078e0210 */
[----:B------:R-:W2:Y:S01]  /*0ec0*/  @P2 LDG.E R17, desc[UR16][R16.64] ;  /* 0x0000001010112981 */ /* 0x000ea2000c1e1900 */
[----:B------:R-:W-:Y:S01]  /*0ed0*/  UIADD3 UR6, UPT, UPT, UR6, 0x2, URZ ;  /* 0x0000000206067890 */ /* 0x000fe2000fffe0ff */
[----:B----4-:R-:W-:-:S04]  /*0ee0*/  @P1 FADD R4, R4, R19 ;  /* 0x0000001304041221 */ /* 0x010fc80000000000 */
[----:B--2---:R-:W-:-:S07]  /*0ef0*/  @P2 FADD R4, R4, R17 ;  /* 0x0000001104042221 */ /* 0x004fce0000000000 */
.L_x_6:
[----:B------:R-:W-:Y:S05]  /*0f00*/  BRA.U UP1, `(.L_x_4) ;  /* 0x00000001013c7547 */ /* 0x000fea000b800000 */
[----:B------:R-:W0:Y:S01]  /*0f10*/  LDCU UR7, c[0x0][0x398] ;  /* 0x00007300ff0777ac */ /* 0x000e220008000800 */
[----:B------:R-:W-:Y:S01]  /*0f20*/  IMAD R18, R15, UR6, R0 ;  /* 0x000000060f127c24 */ /* 0x000fe2000f8e0200 */
[----:B------:R-:W-:Y:S04]  /*0f30*/  BSSY.RECONVERGENT B0, `(.L_x_4) ;  /* 0x000000c000007945 */ /* 0x000fe80003800200 */
[----:B0-----:R-:W-:-:S04]  /*0f40*/  ISETP.GE.AND P1, PT, R18, UR7, PT ;  /* 0x0000000712007c0c */ /* 0x001fc8000bf26270 */
[----:B------:R-:W-:-:S04]  /*0f50*/  ISETP.GT.AND P1, PT, R18, -0x1, !P1 ;  /* 0xffffffff1200780c */ /* 0x000fc80004f24270 */
[----:B------:R-:W-:-:S13]  /*0f60*/  PLOP3.LUT P1, PT, P0, P1, PT, 0x80, 0x8 ;  /* 0x000000000008781c */ /* 0x000fda0000723070 */
[----:B------:R-:W-:Y:S05]  /*0f70*/  @!P1 BRA `(.L_x_7) ;  /* 0x00000000001c9947 */ /* 0x000fea0003800000 */
[----:B------:R-:W0:Y:S01]  /*0f80*/  LDC.64 R16, c[0x0][0x380] ;  /* 0x0000e000ff107b82 */ /* 0x000e220000000a00 */
[----:B------:R-:W1:Y:S01]  /*0f90*/  LDCU UR6, c[0x0][0x39c] ;  /* 0x00007380ff0677ac */ /* 0x000e620008000800 */
[----:B------:R-:W-:-:S04]  /*0fa0*/  IMAD R15, R3, UR7, R18 ;  /* 0x00000007030f7c24 */ /* 0x000fc8000f8e0212 */
[----:B-1----:R-:W-:-:S04]  /*0fb0*/  IMAD R15, R15, UR6, R22 ;  /* 0x000000060f0f7c24 */ /* 0x002fc8000f8e0216 */
[----:B0-----:R-:W-:-:S06]  /*0fc0*/  IMAD.WIDE R16, R15, 0x4, R16 ;  /* 0x000000040f107825 */ /* 0x001fcc00078e0210 */
[----:B------:R-:W2:Y:S02]  /*0fd0*/  LDG.E R17, desc[UR16][R16.64] ;  /* 0x0000001010117981 */ /* 0x000ea4000c1e1900 */
[----:B--2---:R-:W-:-:S07]  /*0fe0*/  FADD R4, R4, R17 ;  /* 0x0000001104047221 */ /* 0x004fce0000000000 */
.L_x_7:
[----:B------:R-:W-:Y:S05]  /*0ff0*/  BSYNC.RECONVERGENT B0 ;  /* 0x0000000000007941 */ /* 0x000fea0003800200 */
.L_x_4:
[----:B------:R-:W0:Y:S01]  /*1000*/  LDCU UR6, c[0x0][0x3a0] ;  /* 0x00007400ff0677ac */ /* 0x000e220008000800 */
[----:B------:R-:W0:Y:S01]  /*1010*/  LDCU UR7, c[0x0][0x3a8] ;  /* 0x00007500ff0777ac */ /* 0x000e220008000800 */
[----:B------:R-:W-:Y:S02]  /*1020*/  UIADD3 UR5, UPT, UPT, UR5, 0x1, URZ ;  /* 0x0000000105057890 */ /* 0x000fe4000fffe0ff */
[----:B0-----:R-:W-:-:S04]  /*1030*/  UIADD3 UR6, UPT, UPT, -UR7, UR6, URZ ;  /* 0x0000000607067290 */ /* 0x001fc8000fffe1ff */
[----:B------:R-:W-:-:S09]  /*1040*/  UISETP.NE.AND UP0, UPT, UR5, UR6, UPT ;  /* 0x000000060500728c */ /* 0x000fd2000bf05270 */
[----:B------:R-:W-:Y:S05]  /*1050*/  BRA.U UP0, `(.L_x_8) ;  /* 0xfffffff100d07547 */ /* 0x000fea000b83ffff */
.L_x_1:
[----:B------:R-:W0:Y:S01]  /*1060*/  LDCU.64 UR6, c[0x0][0x398] ;  /* 0x00007300ff0677ac */ /* 0x000e220008000a00 */
[----:B------:R-:W1:Y:S01]  /*1070*/  LDC.64 R6, c[0x0][0x388] ;  /* 0x0000e200ff067b82 */ /* 0x000e620000000a00 */
[----:B0-----:R-:W-:-:S04]  /*1080*/  IMAD R3, R3, UR6, R0 ;  /* 0x0000000603037c24 */ /* 0x001fc8000f8e0200 */
[----:B------:R-:W-:-:S04]  /*1090*/  IMAD R3, R3, UR7, R2 ;  /* 0x0000000703037c24 */ /* 0x000fc8000f8e0202 */
[----:B-1----:R-:W-:-:S05]  /*10a0*/  IMAD.WIDE R2, R3, 0x4, R6 ;  /* 0x0000000403027825 */ /* 0x002fca00078e0206 */
[----:B------:R-:W-:Y:S01]  /*10b0*/  STG.E desc[UR16][R2.64], R4 ;  /* 0x0000000402007986 */ /* 0x000fe2000c101910 */
[----:B------:R-:W-:Y:S05]  /*10c0*/  EXIT ;  /* 0x000000000000794d */ /* 0x000fea0003800000 */
.L_x_9:
        /* <DEDUP_REMOVED lines=11> */
.L_x_11:


//--------------------- .nv.shared.reserved.0     --------------------------
	.section	.nv.shared.reserved.0,"aw",@nobits
	.weak		__nv_reservedSMEM_offset_0_alias
	.size		__nv_reservedSMEM_offset_0_alias, 0, 64
	.other		__nv_reservedSMEM_offset_0_alias,@"STO_CUDA_RESERVED_SHARED STV_DEFAULT"
__nv_reservedSMEM_offset_0_alias:
	.zero		0
	.zero		64


//--------------------- .nv.constant0._Z17log_filter_kernelPKfPfiiii --------------------------
	.section	.nv.constant0._Z17log_filter_kernelPKfPfiiii,"a",@progbits
	.sectionflags	@""
	.align	4
.nv.constant0._Z17log_filter_kernelPKfPfiiii:
	.zero		928


//--------------------- .nv.constant0._Z23depthwise_conv2d_kernelPKfPfiiiiiii --------------------------
	.section	.nv.constant0._Z23depthwise_conv2d_kernelPKfPfiiiiiii,"a",@progbits
	.sectionflags	@""
	.align	4
.nv.constant0._Z23depthwise_conv2d_kernelPKfPfiiiiiii:
	.zero		940


//--------------------- SYMBOLS --------------------------

	.type		.nv.reservedSmem.offset0,@object
	.size		.nv.reservedSmem.offset0,0x4
